	.target	sm_90a

	.elftype	@"ET_EXEC"


//--------------------- .note.nv.tkinfo           --------------------------
	.section	.note.nv.tkinfo,"",@"SHT_NOTE"
	.sectionflags	@"SHF_NOTE_NV_TKINFO"
	.tkinfo
        /*0018*/ 	.word	0x00000002
        /*0030*/ 	.string	""
        /*0030*/ 	.string	"ptxas"
        /*0030*/ 	.string	"Cuda compilation tools, release 13.0, V13.0.88"
        /*0030*/ 	.string	"Build cuda_13.0.r13.0/compiler.36424714_0"
        /*0030*/ 	.string	"-arch sm_90a -m 64 "



//--------------------- .note.nv.cuinfo           --------------------------
	.section	.note.nv.cuinfo,"",@"SHT_NOTE"
	.sectionflags	@"SHF_NOTE_NV_CUINFO"
        /*0018*/ 	.short	0x0002
        /*001a*/ 	.short	0x005a
        /*001c*/ 	.short	0x0082
	.zero		2


//--------------------- .nv.info                  --------------------------
	.section	.nv.info,"",@"SHT_CUDA_INFO"
	.align	4


	//----- nvinfo : EIATTR_REGCOUNT
	.align		4
        /*0000*/ 	.byte	0x04, 0x2f
        /*0002*/ 	.short	(.L_15 - .L_14)
	.align		4
.L_14:
        /*0004*/ 	.word	index@(_ZN7cutlass13device_kernelINS_4gemm6kernel13GemmUniversalIN4cute5tupleIJiiiiEEENS1_10collective13CollectiveMmaINS1_34MainloopSm90TmaGmmaWarpSpecializedILi5ENS5_IJNS4_1CILi1EEESB_SB_EEENS1_35KernelTmaWarpSpecializedCooperativeEEENS5_IJNSA_ILi128EEENSA_ILi256EEENSA_ILi32EEEEEENS_6half_tENS5_IJlSB_lEEESJ_SK_NS4_8TiledMMAINS4_8MMA_AtomIJNS4_4SM904GMMA26MMA_64x256x16_F32F16F16_SSILNSO_5MajorE0ELSQ_0ELNSO_7ScaleInE1ELSR_1EEEEEENS4_6LayoutINS5_IJNSA_ILi2EEESB_SB_EEENS5_IJSB_NSA_ILi0EEESX_EEEEENS5_IJNS4_10UnderscoreES10_S10_EEEEENS4_13SM90_TMA_LOADENS4_14ComposedLayoutINS4_7SwizzleILi2ELi4ELi3EEENS4_18smem_ptr_flag_bitsILi16EEENSU_INS5_IJNSA_ILi8EEESH_EEENS5_IJSH_SB_EEEEEEEvNS4_8identityES13_S1D_vS1E_EENS_8epilogue10collective6detail29Sm90TmaWarpSpecializedAdapterINS1H_15DefaultEpilogueISJ_SK_SK_NS1G_6thread17LinearCombinationISJ_Li1EffLNS1L_9ScaleType4KindE0ELNS_15FloatRoundStyleE2ESJ_EENS1_15EpilogueDefaultEEEEEvvEEEEvNT_6ParamsE)
        /*0008*/ 	.word	0x000000a8


	//----- nvinfo : EIATTR_FRAME_SIZE
	.align		4
.L_15:
        /*000c*/ 	.byte	0x04, 0x11
        /*000e*/ 	.short	(.L_17 - .L_16)
	.align		4
.L_16:
        /*0010*/ 	.word	index@(_ZN7cutlass13device_kernelINS_4gemm6kernel13GemmUniversalIN4cute5tupleIJiiiiEEENS1_10collective13CollectiveMmaINS1_34MainloopSm90TmaGmmaWarpSpecializedILi5ENS5_IJNS4_1CILi1EEESB_SB_EEENS1_35KernelTmaWarpSpecializedCooperativeEEENS5_IJNSA_ILi128EEENSA_ILi256EEENSA_ILi32EEEEEENS_6half_tENS5_IJlSB_lEEESJ_SK_NS4_8TiledMMAINS4_8MMA_AtomIJNS4_4SM904GMMA26MMA_64x256x16_F32F16F16_SSILNSO_5MajorE0ELSQ_0ELNSO_7ScaleInE1ELSR_1EEEEEENS4_6LayoutINS5_IJNSA_ILi2EEESB_SB_EEENS5_IJSB_NSA_ILi0EEESX_EEEEENS5_IJNS4_10UnderscoreES10_S10_EEEEENS4_13SM90_TMA_LOADENS4_14ComposedLayoutINS4_7SwizzleILi2ELi4ELi3EEENS4_18smem_ptr_flag_bitsILi16EEENSU_INS5_IJNSA_ILi8EEESH_EEENS5_IJSH_SB_EEEEEEEvNS4_8identityES13_S1D_vS1E_EENS_8epilogue10collective6detail29Sm90TmaWarpSpecializedAdapterINS1H_15DefaultEpilogueISJ_SK_SK_NS1G_6thread17LinearCombinationISJ_Li1EffLNS1L_9ScaleType4KindE0ELNS_15FloatRoundStyleE2ESJ_EENS1_15EpilogueDefaultEEEEEvvEEEEvNT_6ParamsE)
        /*0014*/ 	.word	0x00000000


	//----- nvinfo : EIATTR_MIN_STACK_SIZE
	.align		4
.L_17:
        /*0018*/ 	.byte	0x04, 0x12
        /*001a*/ 	.short	(.L_19 - .L_18)
	.align		4
.L_18:
        /*001c*/ 	.word	index@(_ZN7cutlass13device_kernelINS_4gemm6kernel13GemmUniversalIN4cute5tupleIJiiiiEEENS1_10collective13CollectiveMmaINS1_34MainloopSm90TmaGmmaWarpSpecializedILi5ENS5_IJNS4_1CILi1EEESB_SB_EEENS1_35KernelTmaWarpSpecializedCooperativeEEENS5_IJNSA_ILi128EEENSA_ILi256EEENSA_ILi32EEEEEENS_6half_tENS5_IJlSB_lEEESJ_SK_NS4_8TiledMMAINS4_8MMA_AtomIJNS4_4SM904GMMA26MMA_64x256x16_F32F16F16_SSILNSO_5MajorE0ELSQ_0ELNSO_7ScaleInE1ELSR_1EEEEEENS4_6LayoutINS5_IJNSA_ILi2EEESB_SB_EEENS5_IJSB_NSA_ILi0EEESX_EEEEENS5_IJNS4_10UnderscoreES10_S10_EEEEENS4_13SM90_TMA_LOADENS4_14ComposedLayoutINS4_7SwizzleILi2ELi4ELi3EEENS4_18smem_ptr_flag_bitsILi16EEENSU_INS5_IJNSA_ILi8EEESH_EEENS5_IJSH_SB_EEEEEEEvNS4_8identityES13_S1D_vS1E_EENS_8epilogue10collective6detail29Sm90TmaWarpSpecializedAdapterINS1H_15DefaultEpilogueISJ_SK_SK_NS1G_6thread17LinearCombinationISJ_Li1EffLNS1L_9ScaleType4KindE0ELNS_15FloatRoundStyleE2ESJ_EENS1_15EpilogueDefaultEEEEEvvEEEEvNT_6ParamsE)
        /*0020*/ 	.word	0x00000000
.L_19:


//--------------------- .nv.compat                --------------------------
	.section	.nv.compat,"",@"SHT_CUDA_COMPAT_INFO"
	.align	4
        /*0000*/ 	.byte	0x02, 0x09, 0x01, 0x00, 0x02, 0x02, 0x04, 0x00, 0x02, 0x05, 0x05, 0x00, 0x03, 0x07, 0x01, 0x01
        /*0010*/ 	.byte	0x02, 0x03, 0x01, 0x00, 0x02, 0x06, 0x01, 0x00, 0x04, 0x0b, 0x08, 0x00, 0x00, 0x00, 0x00, 0x00
        /*0020*/ 	.byte	0x00, 0x00, 0x00, 0x00


//--------------------- .nv.info._ZN7cutlass13device_kernelINS_4gemm6kernel13GemmUniversalIN4cute5tupleIJiiiiEEENS1_10collective13CollectiveMmaINS1_34MainloopSm90TmaGmmaWarpSpecializedILi5ENS5_IJNS4_1CILi1EEESB_SB_EEENS1_35KernelTmaWarpSpecializedCooperativeEEENS5_IJNSA_ILi128EEENSA_ILi256EEENSA_ILi32EEEEEENS_6half_tENS5_IJlSB_lEEESJ_SK_NS4_8TiledMMAINS4_8MMA_AtomIJNS4_4SM904GMMA26MMA_64x256x16_F32F16F16_SSILNSO_5MajorE0ELSQ_0ELNSO_7ScaleInE1ELSR_1EEEEEENS4_6LayoutINS5_IJNSA_ILi2EEESB_SB_EEENS5_IJSB_NSA_ILi0EEESX_EEEEENS5_IJNS4_10UnderscoreES10_S10_EEEEENS4_13SM90_TMA_LOADENS4_14ComposedLayoutINS4_7SwizzleILi2ELi4ELi3EEENS4_18smem_ptr_flag_bitsILi16EEENSU_INS5_IJNSA_ILi8EEESH_EEENS5_IJSH_SB_EEEEEEEvNS4_8identityES13_S1D_vS1E_EENS_8epilogue10collective6detail29Sm90TmaWarpSpecializedAdapterINS1H_15DefaultEpilogueISJ_SK_SK_NS1G_6thread17LinearCombinationISJ_Li1EffLNS1L_9ScaleType4KindE0ELNS_15FloatRoundStyleE2ESJ_EENS1_15EpilogueDefaultEEEEEvvEEEEvNT_6ParamsE --------------------------
	.section	.nv.info._ZN7cutlass13device_kernelINS_4gemm6kernel13GemmUniversalIN4cute5tupleIJiiiiEEENS1_10collective13CollectiveMmaINS1_34MainloopSm90TmaGmmaWarpSpecializedILi5ENS5_IJNS4_1CILi1EEESB_SB_EEENS1_35KernelTmaWarpSpecializedCooperativeEEENS5_IJNSA_ILi128EEENSA_ILi256EEENSA_ILi32EEEEEENS_6half_tENS5_IJlSB_lEEESJ_SK_NS4_8TiledMMAINS4_8MMA_AtomIJNS4_4SM904GMMA26MMA_64x256x16_F32F16F16_SSILNSO_5MajorE0ELSQ_0ELNSO_7ScaleInE1ELSR_1EEEEEENS4_6LayoutINS5_IJNSA_ILi2EEESB_SB_EEENS5_IJSB_NSA_ILi0EEESX_EEEEENS5_IJNS4_10UnderscoreES10_S10_EEEEENS4_13SM90_TMA_LOADENS4_14ComposedLayoutINS4_7SwizzleILi2ELi4ELi3EEENS4_18smem_ptr_flag_bitsILi16EEENSU_INS5_IJNSA_ILi8EEESH_EEENS5_IJSH_SB_EEEEEEEvNS4_8identityES13_S1D_vS1E_EENS_8epilogue10collective6detail29Sm90TmaWarpSpecializedAdapterINS1H_15DefaultEpilogueISJ_SK_SK_NS1G_6thread17LinearCombinationISJ_Li1EffLNS1L_9ScaleType4KindE0ELNS_15FloatRoundStyleE2ESJ_EENS1_15EpilogueDefaultEEEEEvvEEEEvNT_6ParamsE,"",@"SHT_CUDA_INFO"
	.sectionflags	@""
	.align	4


	//----- nvinfo : EIATTR_CUDA_API_VERSION
	.align		4
        /*0000*/ 	.byte	0x04, 0x37
        /*0002*/ 	.short	(.L_21 - .L_20)
.L_20:
        /*0004*/ 	.word	0x00000082


	//----- nvinfo : EIATTR_KPARAM_INFO
	.align		4
.L_21:
        /*0008*/ 	.byte	0x04, 0x17
        /*000a*/ 	.short	(.L_23 - .L_22)
.L_22:
        /*000c*/ 	.word	0x00000000
        /*0010*/ 	.short	0x0000
        /*0012*/ 	.short	0x0070
        /*0014*/ 	.byte	0x00, 0xf0, 0x01, 0x10


	//----- nvinfo : EIATTR_SPARSE_MMA_MASK
	.align		4
.L_23:
        /*0018*/ 	.byte	0x03, 0x50
        /*001a*/ 	.short	0x0000


	//----- nvinfo : EIATTR_MAXREG_COUNT
	.align		4
        /*001c*/ 	.byte	0x03, 0x1b
        /*001e*/ 	.short	0x00a8


	//----- nvinfo : EIATTR_NUM_BARRIERS
	.align		4
        /*0020*/ 	.byte	0x02, 0x4c
        /*0022*/ 	.byte	0x01
	.zero		1


	//----- nvinfo : EIATTR_EXTERNS
	.align		4
        /*0024*/ 	.byte	0x04, 0x0f
        /*0026*/ 	.short	(.L_25 - .L_24)


	//   ....[0]....
	.align		4
.L_24:
        /*0028*/ 	.word	index@(__assertfail)


	//----- nvinfo : EIATTR_MERCURY_ISA_VERSION
	.align		4
.L_25:
        /*002c*/ 	.byte	0x03, 0x5f
        /*002e*/ 	.short	0x0101


	//----- nvinfo : EIATTR_INT_WARP_WIDE_INSTR_OFFSETS
	.align		4
        /*0030*/ 	.byte	0x04, 0x31
        /*0032*/ 	.short	(.L_27 - .L_26)


	//   ....[0]....
.L_26:
        /*0034*/ 	.word	0x000003d0


	//   ....[1]....
        /*0038*/ 	.word	0x00000400


	//   ....[2]....
        /*003c*/ 	.word	0x000004e0


	//----- nvinfo : EIATTR_COOP_GROUP_MASK_REGIDS
	.align		4
.L_27:
        /*0040*/ 	.byte	0x04, 0x29
        /*0042*/ 	.short	(.L_29 - .L_28)


	//   ....[0]....
.L_28:
        /*0044*/ 	.word	0xffffffff


	//   ....[1]....
        /*0048*/ 	.word	0xffffffff


	//   ....[2]....
        /*004c*/ 	.word	0xffffffff


	//   ....[3]....
        /*0050*/ 	.word	0xffffffff


	//   ....[4]....
        /*0054*/ 	.word	0xffffffff


	//----- nvinfo : EIATTR_COOP_GROUP_INSTR_OFFSETS
	.align		4
.L_29:
        /*0058*/ 	.byte	0x04, 0x28
        /*005a*/ 	.short	(.L_31 - .L_30)


	//   ....[0]....
.L_30:
        /*005c*/ 	.word	0x00000060


	//   ....[1]....
        /*0060*/ 	.word	0x00000070


	//   ....[2]....
        /*0064*/ 	.word	0x00000130


	//   ....[3]....
        /*0068*/ 	.word	0x000002e0


	//   ....[4]....
        /*006c*/ 	.word	0x00000f90


	//----- nvinfo : EIATTR_REG_RECONFIG
	.align		4
.L_31:
        /*0070*/ 	.byte	0x01, 0x54
	.zero		2


	//----- nvinfo : EIATTR_SYSCALL_OFFSETS
	.align		4
        /*0074*/ 	.byte	0x04, 0x46
        /*0076*/ 	.short	(.L_33 - .L_32)


	//   ....[0]....
.L_32:
        /*0078*/ 	.word	0x00001150


	//----- nvinfo : EIATTR_MBARRIER_INSTR_OFFSETS
	.align		4
.L_33:
        /*007c*/ 	.byte	0x04, 0x39
        /*007e*/ 	.short	(.L_35 - .L_34)


	//   ....[0]....
.L_34:
        /*0080*/ 	.word	0x00000230
        /*0084*/ 	.word	0x000000ff
        /*0088*/ 	.word	0x00000000
        /*008c*/ 	.short	0x0100
        /*008e*/ 	.byte	0x08
	.zero		1


	//   ....[1]....
        /*0090*/ 	.word	0x00000240
        /*0094*/ 	.word	0x000000ff
        /*0098*/ 	.word	0x00000028
        /*009c*/ 	.short	0x0100
        /*009e*/ 	.byte	0x08
	.zero		1


	//   ....[2]....
        /*00a0*/ 	.word	0x00000250
        /*00a4*/ 	.word	0x000000ff
        /*00a8*/ 	.word	0x00000008
        /*00ac*/ 	.short	0x0100
        /*00ae*/ 	.byte	0x08
	.zero		1


	//   ....[3]....
        /*00b0*/ 	.word	0x00000260
        /*00b4*/ 	.word	0x000000ff
        /*00b8*/ 	.word	0x00000030
        /*00bc*/ 	.short	0x0100
        /*00be*/ 	.byte	0x08
	.zero		1


	//   ....[4]....
        /*00c0*/ 	.word	0x00000270
        /*00c4*/ 	.word	0x000000ff
        /*00c8*/ 	.word	0x00000010
        /*00cc*/ 	.short	0x0100
        /*00ce*/ 	.byte	0x08
	.zero		1


	//   ....[5]....
        /*00d0*/ 	.word	0x00000280
        /*00d4*/ 	.word	0x000000ff
        /*00d8*/ 	.word	0x00000038
        /*00dc*/ 	.short	0x0100
        /*00de*/ 	.byte	0x08
	.zero		1


	//   ....[6]....
        /*00e0*/ 	.word	0x00000290
        /*00e4*/ 	.word	0x000000ff
        /*00e8*/ 	.word	0x00000018
        /*00ec*/ 	.short	0x0100
        /*00ee*/ 	.byte	0x08
	.zero		1


	//   ....[7]....
        /*00f0*/ 	.word	0x000002a0
        /*00f4*/ 	.word	0x000000ff
        /*00f8*/ 	.word	0x00000040
        /*00fc*/ 	.short	0x0100
        /*00fe*/ 	.byte	0x08
	.zero		1


	//   ....[8]....
        /*0100*/ 	.word	0x000002b0
        /*0104*/ 	.word	0x000000ff
        /*0108*/ 	.word	0x00000020
        /*010c*/ 	.short	0x0100
        /*010e*/ 	.byte	0x08
	.zero		1


	//   ....[9]....
        /*0110*/ 	.word	0x000002c0
        /*0114*/ 	.word	0x000000ff
        /*0118*/ 	.word	0x00000048
        /*011c*/ 	.short	0x0100
        /*011e*/ 	.byte	0x08
	.zero		1


	//   ....[10]....
        /*0120*/ 	.word	0x00000550
        /*0124*/ 	.word	0x000000ff
        /*0128*/ 	.word	0x00000060
        /*012c*/ 	.short	0x0100
        /*012e*/ 	.byte	0x06
	.zero		1


	//   ....[11]....
        /*0130*/ 	.word	0x000005b0
        /*0134*/ 	.word	0x000000ff
        /*0138*/ 	.word	0x00000068
        /*013c*/ 	.short	0x0100
        /*013e*/ 	.byte	0x06
	.zero		1


	//   ....[12]....
        /*0140*/ 	.word	0x000011d0
        /*0144*/ 	.word	0x00000003
        /*0148*/ 	.word	0x00000000
        /*014c*/ 	.short	0x010a
        /*014e*/ 	.byte	0x3f
	.zero		1


	//   ....[13]....
        /*0150*/ 	.word	0x00001210
        /*0154*/ 	.word	0x00000003
        /*0158*/ 	.word	0x00000000
        /*015c*/ 	.short	0x010a
        /*015e*/ 	.byte	0x3f
	.zero		1


	//   ....[14]....
        /*0160*/ 	.word	0x000014c0
        /*0164*/ 	.word	0x000000ff
        /*0168*/ 	.word	0x00000000
        /*016c*/ 	.short	0x010a
        /*016e*/ 	.byte	0x04
	.zero		1


	//   ....[15]....
        /*0170*/ 	.word	0x00001500
        /*0174*/ 	.word	0x000000ff
        /*0178*/ 	.word	0x00000000
        /*017c*/ 	.short	0x010a
        /*017e*/ 	.byte	0x04
	.zero		1


	//   ....[16]....
        /*0180*/ 	.word	0x00001670
        /*0184*/ 	.word	0x000000ff
        /*0188*/ 	.word	0x00000000
        /*018c*/ 	.short	0x0101
        /*018e*/ 	.byte	0x04
	.zero		1


	//   ....[17]....
        /*0190*/ 	.word	0x00001870
        /*0194*/ 	.word	0x000000ff
        /*0198*/ 	.word	0x00000000
        /*019c*/ 	.short	0x0101
        /*019e*/ 	.byte	0x06
	.zero		1


	//   ....[18]....
        /*01a0*/ 	.word	0x0000a6e0
        /*01a4*/ 	.word	0x0000000e
        /*01a8*/ 	.word	0x00000028
        /*01ac*/ 	.short	0x010a
        /*01ae*/ 	.byte	0x3f
	.zero		1


	//   ....[19]....
        /*01b0*/ 	.word	0x0000aa60
        /*01b4*/ 	.word	0x00000006
        /*01b8*/ 	.word	0x00000068
        /*01bc*/ 	.short	0x0101
        /*01be*/ 	.byte	0x3f
	.zero		1


	//   ....[20]....
        /*01c0*/ 	.word	0x0000b190
        /*01c4*/ 	.word	0x00000007
        /*01c8*/ 	.word	0x00000000
        /*01cc*/ 	.short	0x010a
        /*01ce*/ 	.byte	0x3f
	.zero		1


	//   ....[21]....
        /*01d0*/ 	.word	0x0000b210
        /*01d4*/ 	.word	0x00000009
        /*01d8*/ 	.word	0x00000000
        /*01dc*/ 	.short	0x010a
        /*01de*/ 	.byte	0x3f
	.zero		1


	//   ....[22]....
        /*01e0*/ 	.word	0x0000b2a0
        /*01e4*/ 	.word	0x00000006
        /*01e8*/ 	.word	0x00000000
        /*01ec*/ 	.short	0x010a
        /*01ee*/ 	.byte	0x3f
	.zero		1


	//   ....[23]....
        /*01f0*/ 	.word	0x0000b330
        /*01f4*/ 	.word	0x00000009
        /*01f8*/ 	.word	0x00000000
        /*01fc*/ 	.short	0x010a
        /*01fe*/ 	.byte	0x3f
	.zero		1


	//   ....[24]....
        /*0200*/ 	.word	0x0000b3c0
        /*0204*/ 	.word	0x00000003
        /*0208*/ 	.word	0x00000000
        /*020c*/ 	.short	0x010a
        /*020e*/ 	.byte	0x3f
	.zero		1


	//   ....[25]....
        /*0210*/ 	.word	0x0000b420
        /*0214*/ 	.word	0x00000003
        /*0218*/ 	.word	0x00000000
        /*021c*/ 	.short	0x010a
        /*021e*/ 	.byte	0x3f
	.zero		1


	//   ....[26]....
        /*0220*/ 	.word	0x0000b480
        /*0224*/ 	.word	0x00000004
        /*0228*/ 	.word	0x00000000
        /*022c*/ 	.short	0x010a
        /*022e*/ 	.byte	0x3f
	.zero		1


	//   ....[27]....
        /*0230*/ 	.word	0x0000b550
        /*0234*/ 	.word	0x0000000e
        /*0238*/ 	.word	0x00000028
        /*023c*/ 	.short	0x010a
        /*023e*/ 	.byte	0x3f
	.zero		1


	//   ....[28]....
        /*0240*/ 	.word	0x0000b620
        /*0244*/ 	.word	0x00000007
        /*0248*/ 	.word	0x00000000
        /*024c*/ 	.short	0x010a
        /*024e*/ 	.byte	0x3f
	.zero		1


	//   ....[29]....
        /*0250*/ 	.word	0x0000b670
        /*0254*/ 	.word	0x00000009
        /*0258*/ 	.word	0x00000000
        /*025c*/ 	.short	0x010a
        /*025e*/ 	.byte	0x3f
	.zero		1


	//   ....[30]....
        /*0260*/ 	.word	0x0000b6c0
        /*0264*/ 	.word	0x00000006
        /*0268*/ 	.word	0x00000000
        /*026c*/ 	.short	0x010a
        /*026e*/ 	.byte	0x3f
	.zero		1


	//   ....[31]....
        /*0270*/ 	.word	0x0000b710
        /*0274*/ 	.word	0x00000009
        /*0278*/ 	.word	0x00000000
        /*027c*/ 	.short	0x010a
        /*027e*/ 	.byte	0x3f
	.zero		1


	//----- nvinfo : EIATTR_NUM_MBARRIERS
	.align		4
.L_35:
        /*0280*/ 	.byte	0x03, 0x38
        /*0282*/ 	.short	0x000c


	//----- nvinfo : EIATTR_EXIT_INSTR_OFFSETS
	.align		4
        /*0284*/ 	.byte	0x04, 0x1c
        /*0286*/ 	.short	(.L_37 - .L_36)


	//   ....[0]....
.L_36:
        /*0288*/ 	.word	0x00000600


	//   ....[1]....
        /*028c*/ 	.word	0x00000ec0


	//   ....[2]....
        /*0290*/ 	.word	0x00009d50


	//   ....[3]....
        /*0294*/ 	.word	0x0000a380


	//   ....[4]....
        /*0298*/ 	.word	0x0000b410


	//----- nvinfo : EIATTR_MAX_THREADS
	.align		4
.L_37:
        /*029c*/ 	.byte	0x04, 0x05
        /*029e*/ 	.short	(.L_39 - .L_38)
.L_38:
        /*02a0*/ 	.word	0x00000180
        /*02a4*/ 	.word	0x00000001
        /*02a8*/ 	.word	0x00000001


	//----- nvinfo : EIATTR_CRS_STACK_SIZE
	.align		4
.L_39:
        /*02ac*/ 	.byte	0x04, 0x1e
        /*02ae*/ 	.short	(.L_41 - .L_40)
.L_40:
        /*02b0*/ 	.word	0x00000000


	//----- nvinfo : EIATTR_CBANK_PARAM_SIZE
	.align		4
.L_41:
        /*02b4*/ 	.byte	0x03, 0x19
        /*02b6*/ 	.short	0x0470


	//----- nvinfo : EIATTR_PARAM_CBANK
	.align		4
        /*02b8*/ 	.byte	0x04, 0x0a
        /*02ba*/ 	.short	(.L_43 - .L_42)
	.align		4
.L_42:
        /*02bc*/ 	.word	index@(.nv.constant0._ZN7cutlass13device_kernelINS_4gemm6kernel13GemmUniversalIN4cute5tupleIJiiiiEEENS1_10collective13CollectiveMmaINS1_34MainloopSm90TmaGmmaWarpSpecializedILi5ENS5_IJNS4_1CILi1EEESB_SB_EEENS1_35KernelTmaWarpSpecializedCooperativeEEENS5_IJNSA_ILi128EEENSA_ILi256EEENSA_ILi32EEEEEENS_6half_tENS5_IJlSB_lEEESJ_SK_NS4_8TiledMMAINS4_8MMA_AtomIJNS4_4SM904GMMA26MMA_64x256x16_F32F16F16_SSILNSO_5MajorE0ELSQ_0ELNSO_7ScaleInE1ELSR_1EEEEEENS4_6LayoutINS5_IJNSA_ILi2EEESB_SB_EEENS5_IJSB_NSA_ILi0EEESX_EEEEENS5_IJNS4_10UnderscoreES10_S10_EEEEENS4_13SM90_TMA_LOADENS4_14ComposedLayoutINS4_7SwizzleILi2ELi4ELi3EEENS4_18smem_ptr_flag_bitsILi16EEENSU_INS5_IJNSA_ILi8EEESH_EEENS5_IJSH_SB_EEEEEEEvNS4_8identityES13_S1D_vS1E_EENS_8epilogue10collective6detail29Sm90TmaWarpSpecializedAdapterINS1H_15DefaultEpilogueISJ_SK_SK_NS1G_6thread17LinearCombinationISJ_Li1EffLNS1L_9ScaleType4KindE0ELNS_15FloatRoundStyleE2ESJ_EENS1_15EpilogueDefaultEEEEEvvEEEEvNT_6ParamsE)
        /*02c0*/ 	.short	0x0210
        /*02c2*/ 	.short	0x0470


	//----- nvinfo : EIATTR_SW_WAR
	.align		4
.L_43:
        /*02c4*/ 	.byte	0x04, 0x36
        /*02c6*/ 	.short	(.L_45 - .L_44)
.L_44:
        /*02c8*/ 	.word	0x00000008
.L_45:


//--------------------- .nv.callgraph             --------------------------
	.section	.nv.callgraph,"",@"SHT_CUDA_CALLGRAPH"
	.align	4
	.sectionentsize	8
	.align		4
        /*0000*/ 	.word	0x00000000
	.align		4
        /*0004*/ 	.word	0xffffffff
	.align		4
        /*0008*/ 	.word	index@(_ZN7cutlass13device_kernelINS_4gemm6kernel13GemmUniversalIN4cute5tupleIJiiiiEEENS1_10collective13CollectiveMmaINS1_34MainloopSm90TmaGmmaWarpSpecializedILi5ENS5_IJNS4_1CILi1EEESB_SB_EEENS1_35KernelTmaWarpSpecializedCooperativeEEENS5_IJNSA_ILi128EEENSA_ILi256EEENSA_ILi32EEEEEENS_6half_tENS5_IJlSB_lEEESJ_SK_NS4_8TiledMMAINS4_8MMA_AtomIJNS4_4SM904GMMA26MMA_64x256x16_F32F16F16_SSILNSO_5MajorE0ELSQ_0ELNSO_7ScaleInE1ELSR_1EEEEEENS4_6LayoutINS5_IJNSA_ILi2EEESB_SB_EEENS5_IJSB_NSA_ILi0EEESX_EEEEENS5_IJNS4_10UnderscoreES10_S10_EEEEENS4_13SM90_TMA_LOADENS4_14ComposedLayoutINS4_7SwizzleILi2ELi4ELi3EEENS4_18smem_ptr_flag_bitsILi16EEENSU_INS5_IJNSA_ILi8EEESH_EEENS5_IJSH_SB_EEEEEEEvNS4_8identityES13_S1D_vS1E_EENS_8epilogue10collective6detail29Sm90TmaWarpSpecializedAdapterINS1H_15DefaultEpilogueISJ_SK_SK_NS1G_6thread17LinearCombinationISJ_Li1EffLNS1L_9ScaleType4KindE0ELNS_15FloatRoundStyleE2ESJ_EENS1_15EpilogueDefaultEEEEEvvEEEEvNT_6ParamsE)
	.align		4
        /*000c*/ 	.word	index@(__assertfail)
	.align		4
        /*0010*/ 	.word	0x00000000
	.align		4
        /*0014*/ 	.word	0xfffffffe
	.align		4
        /*0018*/ 	.word	0x00000000
	.align		4
        /*001c*/ 	.word	0xfffffffd
	.align		4
        /*0020*/ 	.word	0x00000000
	.align		4
        /*0024*/ 	.word	0xfffffffc


//--------------------- .nv.constant4             --------------------------
	.section	.nv.constant4,"a",@progbits
	.align	8
	.align		8
.nv.constant4:
        /*0000*/ 	.dword	__assertfail
	.align		8
        /*0008*/ 	.dword	__unnamed_1
	.align		8
        /*0010*/ 	.dword	_ZN39_INTERNAL_c3c8d5b3_4_k_cu_e7b333b8_32974cuda3std3__45__cpo5beginE
	.align		8
        /*0018*/ 	.dword	_ZN39_INTERNAL_c3c8d5b3_4_k_cu_e7b333b8_32974cuda3std3__45__cpo3endE
	.align		8
        /*0020*/ 	.dword	_ZN39_INTERNAL_c3c8d5b3_4_k_cu_e7b333b8_32974cuda3std3__45__cpo6cbeginE
	.align		8
        /*0028*/ 	.dword	_ZN39_INTERNAL_c3c8d5b3_4_k_cu_e7b333b8_32974cuda3std3__45__cpo4cendE
	.align		8
        /*0030*/ 	.dword	_ZN39_INTERNAL_c3c8d5b3_4_k_cu_e7b333b8_32974cuda3std3__441_GLOBAL__N__c3c8d5b3_4_k_cu_e7b333b8_32976ignoreE
	.align		8
        /*0038*/ 	.dword	_ZN39_INTERNAL_c3c8d5b3_4_k_cu_e7b333b8_32974cuda3std3__419piecewise_constructE
	.align		8
        /*0040*/ 	.dword	_ZN39_INTERNAL_c3c8d5b3_4_k_cu_e7b333b8_32974cuda3std3__48in_placeE
	.align		8
        /*0048*/ 	.dword	_ZN39_INTERNAL_c3c8d5b3_4_k_cu_e7b333b8_32974cuda3std6ranges3__45__cpo4swapE
	.align		8
        /*0050*/ 	.dword	_ZN39_INTERNAL_c3c8d5b3_4_k_cu_e7b333b8_32974cuda3std6ranges3__45__cpo9iter_moveE
	.align		8
        /*0058*/ 	.dword	_ZN39_INTERNAL_c3c8d5b3_4_k_cu_e7b333b8_32974cute7productE
	.align		8
        /*0060*/ 	.dword	_ZN39_INTERNAL_c3c8d5b3_4_k_cu_e7b333b8_32974cute1_E
	.align		8
        /*0068*/ 	.dword	$str$22
	.align		8
        /*0070*/ 	.dword	$str$23


//--------------------- .text._ZN7cutlass13device_kernelINS_4gemm6kernel13GemmUniversalIN4cute5tupleIJiiiiEEENS1_10collective13CollectiveMmaINS1_34MainloopSm90TmaGmmaWarpSpecializedILi5ENS5_IJNS4_1CILi1EEESB_SB_EEENS1_35KernelTmaWarpSpecializedCooperativeEEENS5_IJNSA_ILi128EEENSA_ILi256EEENSA_ILi32EEEEEENS_6half_tENS5_IJlSB_lEEESJ_SK_NS4_8TiledMMAINS4_8MMA_AtomIJNS4_4SM904GMMA26MMA_64x256x16_F32F16F16_SSILNSO_5MajorE0ELSQ_0ELNSO_7ScaleInE1ELSR_1EEEEEENS4_6LayoutINS5_IJNSA_ILi2EEESB_SB_EEENS5_IJSB_NSA_ILi0EEESX_EEEEENS5_IJNS4_10UnderscoreES10_S10_EEEEENS4_13SM90_TMA_LOADENS4_14ComposedLayoutINS4_7SwizzleILi2ELi4ELi3EEENS4_18smem_ptr_flag_bitsILi16EEENSU_INS5_IJNSA_ILi8EEESH_EEENS5_IJSH_SB_EEEEEEEvNS4_8identityES13_S1D_vS1E_EENS_8epilogue10collective6detail29Sm90TmaWarpSpecializedAdapterINS1H_15DefaultEpilogueISJ_SK_SK_NS1G_6thread17LinearCombinationISJ_Li1EffLNS1L_9ScaleType4KindE0ELNS_15FloatRoundStyleE2ESJ_EENS1_15EpilogueDefaultEEEEEvvEEEEvNT_6ParamsE --------------------------
	.section	.text._ZN7cutlass13device_kernelINS_4gemm6kernel13GemmUniversalIN4cute5tupleIJiiiiEEENS1_10collective13CollectiveMmaINS1_34MainloopSm90TmaGmmaWarpSpecializedILi5ENS5_IJNS4_1CILi1EEESB_SB_EEENS1_35KernelTmaWarpSpecializedCooperativeEEENS5_IJNSA_ILi128EEENSA_ILi256EEENSA_ILi32EEEEEENS_6half_tENS5_IJlSB_lEEESJ_SK_NS4_8TiledMMAINS4_8MMA_AtomIJNS4_4SM904GMMA26MMA_64x256x16_F32F16F16_SSILNSO_5MajorE0ELSQ_0ELNSO_7ScaleInE1ELSR_1EEEEEENS4_6LayoutINS5_IJNSA_ILi2EEESB_SB_EEENS5_IJSB_NSA_ILi0EEESX_EEEEENS5_IJNS4_10UnderscoreES10_S10_EEEEENS4_13SM90_TMA_LOADENS4_14ComposedLayoutINS4_7SwizzleILi2ELi4ELi3EEENS4_18smem_ptr_flag_bitsILi16EEENSU_INS5_IJNSA_ILi8EEESH_EEENS5_IJSH_SB_EEEEEEEvNS4_8identityES13_S1D_vS1E_EENS_8epilogue10collective6detail29Sm90TmaWarpSpecializedAdapterINS1H_15DefaultEpilogueISJ_SK_SK_NS1G_6thread17LinearCombinationISJ_Li1EffLNS1L_9ScaleType4KindE0ELNS_15FloatRoundStyleE2ESJ_EENS1_15EpilogueDefaultEEEEEvvEEEEvNT_6ParamsE,"ax",@progbits
	.align	128
.text._ZN7cutlass13device_kernelINS_4gemm6kernel13GemmUniversalIN4cute5tupleIJiiiiEEENS1_10collective13CollectiveMmaINS1_34MainloopSm90TmaGmmaWarpSpecializedILi5ENS5_IJNS4_1CILi1EEESB_SB_EEENS1_35KernelTmaWarpSpecializedCooperativeEEENS5_IJNSA_ILi128EEENSA_ILi256EEENSA_ILi32EEEEEENS_6half_tENS5_IJlSB_lEEESJ_SK_NS4_8TiledMMAINS4_8MMA_AtomIJNS4_4SM904GMMA26MMA_64x256x16_F32F16F16_SSILNSO_5MajorE0ELSQ_0ELNSO_7ScaleInE1ELSR_1EEEEEENS4_6LayoutINS5_IJNSA_ILi2EEESB_SB_EEENS5_IJSB_NSA_ILi0EEESX_EEEEENS5_IJNS4_10UnderscoreES10_S10_EEEEENS4_13SM90_TMA_LOADENS4_14ComposedLayoutINS4_7SwizzleILi2ELi4ELi3EEENS4_18smem_ptr_flag_bitsILi16EEENSU_INS5_IJNSA_ILi8EEESH_EEENS5_IJSH_SB_EEEEEEEvNS4_8identityES13_S1D_vS1E_EENS_8epilogue10collective6detail29Sm90TmaWarpSpecializedAdapterINS1H_15DefaultEpilogueISJ_SK_SK_NS1G_6thread17LinearCombinationISJ_Li1EffLNS1L_9ScaleType4KindE0ELNS_15FloatRoundStyleE2ESJ_EENS1_15EpilogueDefaultEEEEEvvEEEEvNT_6ParamsE:
        .type           _ZN7cutlass13device_kernelINS_4gemm6kernel13GemmUniversalIN4cute5tupleIJiiiiEEENS1_10collective13CollectiveMmaINS1_34MainloopSm90TmaGmmaWarpSpecializedILi5ENS5_IJNS4_1CILi1EEESB_SB_EEENS1_35KernelTmaWarpSpecializedCooperativeEEENS5_IJNSA_ILi128EEENSA_ILi256EEENSA_ILi32EEEEEENS_6half_tENS5_IJlSB_lEEESJ_SK_NS4_8TiledMMAINS4_8MMA_AtomIJNS4_4SM904GMMA26MMA_64x256x16_F32F16F16_SSILNSO_5MajorE0ELSQ_0ELNSO_7ScaleInE1ELSR_1EEEEEENS4_6LayoutINS5_IJNSA_ILi2EEESB_SB_EEENS5_IJSB_NSA_ILi0EEESX_EEEEENS5_IJNS4_10UnderscoreES10_S10_EEEEENS4_13SM90_TMA_LOADENS4_14ComposedLayoutINS4_7SwizzleILi2ELi4ELi3EEENS4_18smem_ptr_flag_bitsILi16EEENSU_INS5_IJNSA_ILi8EEESH_EEENS5_IJSH_SB_EEEEEEEvNS4_8identityES13_S1D_vS1E_EENS_8epilogue10collective6detail29Sm90TmaWarpSpecializedAdapterINS1H_15DefaultEpilogueISJ_SK_SK_NS1G_6thread17LinearCombinationISJ_Li1EffLNS1L_9ScaleType4KindE0ELNS_15FloatRoundStyleE2ESJ_EENS1_15EpilogueDefaultEEEEEvvEEEEvNT_6ParamsE,@function
        .size           _ZN7cutlass13device_kernelINS_4gemm6kernel13GemmUniversalIN4cute5tupleIJiiiiEEENS1_10collective13CollectiveMmaINS1_34MainloopSm90TmaGmmaWarpSpecializedILi5ENS5_IJNS4_1CILi1EEESB_SB_EEENS1_35KernelTmaWarpSpecializedCooperativeEEENS5_IJNSA_ILi128EEENSA_ILi256EEENSA_ILi32EEEEEENS_6half_tENS5_IJlSB_lEEESJ_SK_NS4_8TiledMMAINS4_8MMA_AtomIJNS4_4SM904GMMA26MMA_64x256x16_F32F16F16_SSILNSO_5MajorE0ELSQ_0ELNSO_7ScaleInE1ELSR_1EEEEEENS4_6LayoutINS5_IJNSA_ILi2EEESB_SB_EEENS5_IJSB_NSA_ILi0EEESX_EEEEENS5_IJNS4_10UnderscoreES10_S10_EEEEENS4_13SM90_TMA_LOADENS4_14ComposedLayoutINS4_7SwizzleILi2ELi4ELi3EEENS4_18smem_ptr_flag_bitsILi16EEENSU_INS5_IJNSA_ILi8EEESH_EEENS5_IJSH_SB_EEEEEEEvNS4_8identityES13_S1D_vS1E_EENS_8epilogue10collective6detail29Sm90TmaWarpSpecializedAdapterINS1H_15DefaultEpilogueISJ_SK_SK_NS1G_6thread17LinearCombinationISJ_Li1EffLNS1L_9ScaleType4KindE0ELNS_15FloatRoundStyleE2ESJ_EENS1_15EpilogueDefaultEEEEEvvEEEEvNT_6ParamsE,(.L_x_324 - _ZN7cutlass13device_kernelINS_4gemm6kernel13GemmUniversalIN4cute5tupleIJiiiiEEENS1_10collective13CollectiveMmaINS1_34MainloopSm90TmaGmmaWarpSpecializedILi5ENS5_IJNS4_1CILi1EEESB_SB_EEENS1_35KernelTmaWarpSpecializedCooperativeEEENS5_IJNSA_ILi128EEENSA_ILi256EEENSA_ILi32EEEEEENS_6half_tENS5_IJlSB_lEEESJ_SK_NS4_8TiledMMAINS4_8MMA_AtomIJNS4_4SM904GMMA26MMA_64x256x16_F32F16F16_SSILNSO_5MajorE0ELSQ_0ELNSO_7ScaleInE1ELSR_1EEEEEENS4_6LayoutINS5_IJNSA_ILi2EEESB_SB_EEENS5_IJSB_NSA_ILi0EEESX_EEEEENS5_IJNS4_10UnderscoreES10_S10_EEEEENS4_13SM90_TMA_LOADENS4_14ComposedLayoutINS4_7SwizzleILi2ELi4ELi3EEENS4_18smem_ptr_flag_bitsILi16EEENSU_INS5_IJNSA_ILi8EEESH_EEENS5_IJSH_SB_EEEEEEEvNS4_8identityES13_S1D_vS1E_EENS_8epilogue10collective6detail29Sm90TmaWarpSpecializedAdapterINS1H_15DefaultEpilogueISJ_SK_SK_NS1G_6thread17LinearCombinationISJ_Li1EffLNS1L_9ScaleType4KindE0ELNS_15FloatRoundStyleE2ESJ_EENS1_15EpilogueDefaultEEEEEvvEEEEvNT_6ParamsE)
        .other          _ZN7cutlass13device_kernelINS_4gemm6kernel13GemmUniversalIN4cute5tupleIJiiiiEEENS1_10collective13CollectiveMmaINS1_34MainloopSm90TmaGmmaWarpSpecializedILi5ENS5_IJNS4_1CILi1EEESB_SB_EEENS1_35KernelTmaWarpSpecializedCooperativeEEENS5_IJNSA_ILi128EEENSA_ILi256EEENSA_ILi32EEEEEENS_6half_tENS5_IJlSB_lEEESJ_SK_NS4_8TiledMMAINS4_8MMA_AtomIJNS4_4SM904GMMA26MMA_64x256x16_F32F16F16_SSILNSO_5MajorE0ELSQ_0ELNSO_7ScaleInE1ELSR_1EEEEEENS4_6LayoutINS5_IJNSA_ILi2EEESB_SB_EEENS5_IJSB_NSA_ILi0EEESX_EEEEENS5_IJNS4_10UnderscoreES10_S10_EEEEENS4_13SM90_TMA_LOADENS4_14ComposedLayoutINS4_7SwizzleILi2ELi4ELi3EEENS4_18smem_ptr_flag_bitsILi16EEENSU_INS5_IJNSA_ILi8EEESH_EEENS5_IJSH_SB_EEEEEEEvNS4_8identityES13_S1D_vS1E_EENS_8epilogue10collective6detail29Sm90TmaWarpSpecializedAdapterINS1H_15DefaultEpilogueISJ_SK_SK_NS1G_6thread17LinearCombinationISJ_Li1EffLNS1L_9ScaleType4KindE0ELNS_15FloatRoundStyleE2ESJ_EENS1_15EpilogueDefaultEEEEEvvEEEEvNT_6ParamsE,@"STO_CUDA_ENTRY STV_DEFAULT"
_ZN7cutlass13device_kernelINS_4gemm6kernel13GemmUniversalIN4cute5tupleIJiiiiEEENS1_10collective13CollectiveMmaINS1_34MainloopSm90TmaGmmaWarpSpecializedILi5ENS5_IJNS4_1CILi1EEESB_SB_EEENS1_35KernelTmaWarpSpecializedCooperativeEEENS5_IJNSA_ILi128EEENSA_ILi256EEENSA_ILi32EEEEEENS_6half_tENS5_IJlSB_lEEESJ_SK_NS4_8TiledMMAINS4_8MMA_AtomIJNS4_4SM904GMMA26MMA_64x256x16_F32F16F16_SSILNSO_5MajorE0ELSQ_0ELNSO_7ScaleInE1ELSR_1EEEEEENS4_6LayoutINS5_IJNSA_ILi2EEESB_SB_EEENS5_IJSB_NSA_ILi0EEESX_EEEEENS5_IJNS4_10UnderscoreES10_S10_EEEEENS4_13SM90_TMA_LOADENS4_14ComposedLayoutINS4_7SwizzleILi2ELi4ELi3EEENS4_18smem_ptr_flag_bitsILi16EEENSU_INS5_IJNSA_ILi8EEESH_EEENS5_IJSH_SB_EEEEEEEvNS4_8identityES13_S1D_vS1E_EENS_8epilogue10collective6detail29Sm90TmaWarpSpecializedAdapterINS1H_15DefaultEpilogueISJ_SK_SK_NS1G_6thread17LinearCombinationISJ_Li1EffLNS1L_9ScaleType4KindE0ELNS_15FloatRoundStyleE2ESJ_EENS1_15EpilogueDefaultEEEEEvvEEEEvNT_6ParamsE:
[----:B------:R-:W0:Y:S01]  /*0000*/  LDC R1, c[0x0][0x28] ;  /* 0x00000a00ff017b82 */ /* 0x000e220000000800 */
[----:B------:R-:W1:Y:S01]  /*0010*/  S2R R18, SR_TID.X ;  /* 0x0000000000127919 */ /* 0x000e620000002100 */
[----:B------:R-:W-:Y:S01]  /*0020*/  ELECT P0, URZ, PT ;  /* 0x00000000003f782f */ /* 0x000fe20003800000 */
[----:B------:R-:W-:Y:S01]  /*0030*/  BSSY B0, `(.L_x_0) ;  /* 0x000000f000007945 */ /* 0x000fe20003800000 */
[--C-:B-1----:R-:W-:Y:S02]  /*0040*/  SHF.R.U32.HI R0, RZ, 0x5, R18.reuse ;  /* 0x00000005ff007819 */ /* 0x102fe40000011612 */
[----:B------:R-:W-:-:S03]  /*0050*/  SHF.R.U32.HI R22, RZ, 0x7, R18 ;  /* 0x00000007ff167819 */ /* 0x000fc60000011612 */
[----:B------:R-:W1:Y:S04]  /*0060*/  SHFL.IDX PT, R5, R0, RZ, 0x1f ;  /* 0x00001fff00057589 */ /* 0x000e6800000e0000 */
[----:B------:R2:W3:Y:S01]  /*0070*/  SHFL.IDX PT, R8, R22, RZ, 0x1f ;  /* 0x00001fff16087589 */ /* 0x0004e200000e0000 */
[----:B-1----:R-:W-:-:S13]  /*0080*/  ISETP.NE.OR P0, PT, R5, RZ, !P0 ;  /* 0x000000ff0500720c */ /* 0x002fda0004705670 */
[----:B0-23--:R-:W-:Y:S05]  /*0090*/  @P0 BRA `(.L_x_1) ;  /* 0x0000000000200947 */ /* 0x00dfea0003800000 */
[----:B------:R-:W-:Y:S02]  /*00a0*/  ULDC.64 UR4, c[0x0][0x198] ;  /* 0x0000660000047ab9 */ /* 0x000fe40000000a00 */
[----:B------:R-:W-:Y:S02]  /*00b0*/  UIADD3 UR6, UP0, UR4, 0xf0, URZ ;  /* 0x000000f004067890 */ /* 0x000fe4000ff1e03f */
[----:B------:R-:W-:Y:S02]  /*00c0*/  UIADD3 UR4, UP1, UR4, 0x1f0, URZ ;  /* 0x000001f004047890 */ /* 0x000fe4000ff3e03f */
[----:B------:R-:W-:Y:S02]  /*00d0*/  UIADD3.X UR7, URZ, UR5, URZ, UP0, !UPT ;  /* 0x000000053f077290 */ /* 0x000fe400087fe43f */
[----:B------:R-:W-:-:S07]  /*00e0*/  UIADD3.X UR5, URZ, UR5, URZ, UP1, !UPT ;  /* 0x000000053f057290 */ /* 0x000fce0008ffe43f */
[----:B------:R0:W-:Y:S02]  /*00f0*/  UTMACCTL.PF [UR6] ;  /* 0x00000000060079b9 */ /* 0x0001e40008040000 */
[----:B------:R0:W-:Y:S02]  /*0100*/  UTMACCTL.PF [UR4] ;  /* 0x00000000040079b9 */ /* 0x0001e40008040000 */
[----:B0-----:R-:W-:Y:S01]  /*0110*/  NOP ;  /* 0x0000000000007918 */ /* 0x001fe20000000000 */
.L_x_1:
[----:B------:R-:W-:Y:S05]  /*0120*/  BSYNC B0 ;  /* 0x0000000000007941 */ /* 0x000fea0003800000 */
.L_x_0:
[----:B------:R-:W0:Y:S02]  /*0130*/  SHFL.IDX PT, R2, R0, RZ, 0x1f ;  /* 0x00001fff00027589 */ /* 0x000e2400000e0000 */
[----:B0-----:R-:W-:-:S13]  /*0140*/  ISETP.NE.AND P0, PT, R2, RZ, PT ;  /* 0x000000ff0200720c */ /* 0x001fda0003f05270 */
[----:B------:R-:W-:Y:S05]  /*0150*/  @P0 BRA `(.L_x_2) ;  /* 0x0000000000600947 */ /* 0x000fea0003800000 */
[----:B------:R-:W0:Y:S01]  /*0160*/  S2UR UR8, SR_CgaCtaId ;  /* 0x00000000000879c3 */ /* 0x000e220000008800 */
[----:B------:R-:W-:Y:S01]  /*0170*/  UMOV UR4, 0x400 ;  /* 0x0000040000047882 */ /* 0x000fe20000000000 */
[----:B------:R-:W-:Y:S01]  /*0180*/  UMOV UR5, 0x1 ;  /* 0x0000000100057882 */ /* 0x000fe20000000000 */
[----:B------:R-:W-:Y:S01]  /*0190*/  UMOV UR6, 0x100 ;  /* 0x0000010000067882 */ /* 0x000fe20000000000 */
[----:B------:R-:W-:Y:S01]  /*01a0*/  ELECT P0, URZ, PT ;  /* 0x00000000003f782f */ /* 0x000fe20003800000 */
[----:B------:R-:W-:-:S04]  /*01b0*/  UIADD3 UR6, -UR6, 0x100000, URZ ;  /* 0x0010000006067890 */ /* 0x000fc8000fffe13f */
[----:B------:R-:W-:Y:S02]  /*01c0*/  USHF.L.U32 UR7, UR6, 0xb, URZ ;  /* 0x0000000b06077899 */ /* 0x000fe4000800063f */
[----:B------:R-:W-:Y:S02]  /*01d0*/  USHF.L.U32 UR6, UR6, 0x1, URZ ;  /* 0x0000000106067899 */ /* 0x000fe4000800063f */
[----:B0-----:R-:W-:Y:S02]  /*01e0*/  ULEA UR8, UR8, UR4, 0x18 ;  /* 0x0000000408087291 */ /* 0x001fe4000f8ec03f */
[----:B------:R-:W-:-:S04]  /*01f0*/  UIADD3 UR4, -UR5, 0x100000, URZ ;  /* 0x0010000005047890 */ /* 0x000fc8000fffe13f */
[----:B------:R-:W-:Y:S02]  /*0200*/  USHF.L.U32 UR5, UR4, 0xb, URZ ;  /* 0x0000000b04057899 */ /* 0x000fe4000800063f */
[----:B------:R-:W-:Y:S01]  /*0210*/  USHF.L.U32 UR4, UR4, 0x1, URZ ;  /* 0x0000000104047899 */ /* 0x000fe2000800063f */
[----:B------:R-:W0:Y:S11]  /*0220*/  FENCE.VIEW.ASYNC.S ;  /* 0x00000000000073c6 */ /* 0x000e360000000000 */
[----:B0-----:R0:W1:Y:S01]  /*0230*/  SYNCS.EXCH.64 URZ, [UR8], UR4 ;  /* 0x00000004083f75b2 */ /* 0x0010620008000100 */
[----:B------:R0:W2:Y:S01]  /*0240*/  SYNCS.EXCH.64 URZ, [UR8+0x28], UR6 ;  /* 0x00002806083f75b2 */ /* 0x0000a20008000100 */
[----:B------:R0:W3:Y:S01]  /*0250*/  SYNCS.EXCH.64 URZ, [UR8+0x8], UR4 ;  /* 0x00000804083f75b2 */ /* 0x0000e20008000100 */
[----:B------:R0:W4:Y:S01]  /*0260*/  SYNCS.EXCH.64 URZ, [UR8+0x30], UR6 ;  /* 0x00003006083f75b2 */ /* 0x0001220008000100 */
[----:B------:R0:W0:Y:S01]  /*0270*/  SYNCS.EXCH.64 URZ, [UR8+0x10], UR4 ;  /* 0x00001004083f75b2 */ /* 0x0000220008000100 */
[----:B------:R0:W0:Y:S01]  /*0280*/  SYNCS.EXCH.64 URZ, [UR8+0x38], UR6 ;  /* 0x00003806083f75b2 */ /* 0x0000220008000100 */
[----:B------:R0:W0:Y:S01]  /*0290*/  SYNCS.EXCH.64 URZ, [UR8+0x18], UR4 ;  /* 0x00001804083f75b2 */ /* 0x0000220008000100 */
[----:B------:R0:W0:Y:S01]  /*02a0*/  SYNCS.EXCH.64 URZ, [UR8+0x40], UR6 ;  /* 0x00004006083f75b2 */ /* 0x0000220008000100 */
[----:B------:R0:W0:Y:S01]  /*02b0*/  SYNCS.EXCH.64 URZ, [UR8+0x20], UR4 ;  /* 0x00002004083f75b2 */ /* 0x0000220008000100 */
[----:B------:R0:W0:Y:S01]  /*02c0*/  SYNCS.EXCH.64 URZ, [UR8+0x48], UR6 ;  /* 0x00004806083f75b2 */ /* 0x0000220008000100 */
[----:B------:R-:W-:Y:S01]  /*02d0*/  NOP ;  /* 0x0000000000007918 */ /* 0x000fe20000000000 */
.L_x_2:
[----:B------:R-:W5:Y:S01]  /*02e0*/  SHFL.IDX PT, R0, R0, RZ, 0x1f ;  /* 0x00001fff00007589 */ /* 0x000f6200000e0000 */
[----:B------:R-:W-:Y:S01]  /*02f0*/  ELECT P0, URZ, PT ;  /* 0x00000000003f782f */ /* 0x000fe20003800000 */
[----:B------:R-:W1:Y:S01]  /*0300*/  LDC R2, c[0x0][0x65c] ;  /* 0x00019700ff027b82 */ /* 0x000e620000000800 */
[----:B------:R-:W-:Y:S01]  /*0310*/  SHF.R.S32.HI R6, RZ, 0x1f, R5 ;  /* 0x0000001fff067819 */ /* 0x000fe20000011405 */
[----:B------:R-:W2:Y:S01]  /*0320*/  S2R R3, SR_CTAID.Y ;  /* 0x0000000000037919 */ /* 0x000ea20000002600 */
[----:B0-----:R-:W-:Y:S01]  /*0330*/  UMOV UR4, 0x20 ;  /* 0x0000002000047882 */ /* 0x001fe20000000000 */
[----:B------:R-:W-:Y:S01]  /*0340*/  ISETP.NE.AND P2, PT, R8, RZ, PT ;  /* 0x000000ff0800720c */ /* 0x000fe20003f45270 */
[----:B------:R-:W-:Y:S01]  /*0350*/  NOP ;  /* 0x0000000000007918 */ /* 0x000fe20000000000 */
[----:B------:R-:W0:Y:S01]  /*0360*/  S2R R4, SR_CTAID.X ;  /* 0x0000000000047919 */ /* 0x000e220000002500 */
[----:B------:R-:W-:Y:S01]  /*0370*/  LEA.HI R6, R6, R5, RZ, 0x2 ;  /* 0x0000000506067211 */ /* 0x000fe200078f10ff */
[----:B------:R-:W-:Y:S01]  /*0380*/  NOP ;  /* 0x0000000000007918 */ /* 0x000fe20000000000 */
[----:B-----5:R-:W-:-:S02]  /*0390*/  ISETP.NE.OR P0, PT, R0, RZ, !P0 ;  /* 0x000000ff0000720c */ /* 0x020fc40004705670 */
[----:B-1----:R-:W-:-:S04]  /*03a0*/  ISETP.NE.AND P3, PT, R2, 0x1, PT ;  /* 0x000000010200780c */ /* 0x002fc80003f65270 */
[----:B------:R-:W-:Y:S02]  /*03b0*/  P2R R0, PR, RZ, 0x8 ;  /* 0x00000008ff007803 */ /* 0x000fe40000000000 */
[----:B------:R-:W-:-:S05]  /*03c0*/  LOP3.LUT R0, R6, 0xfffffffc, RZ, 0xc0, !PT ;  /* 0xfffffffc06007812 */ /* 0x000fca00078ec0ff */
[----:B------:R-:W-:Y:S01]  /*03d0*/  VOTEU.ALL UP0, P0 ;  /* 0x00000000003f7886 */ /* 0x000fe20000000000 */
[----:B------:R-:W-:Y:S01]  /*03e0*/  IMAD.IADD R0, R5, 0x1, -R0 ;  /* 0x0000000105007824 */ /* 0x000fe200078e0a00 */
[----:B------:R-:W0:Y:S01]  /*03f0*/  @P3 LDC R17, c[0x0][0x10] ;  /* 0x00000400ff113b82 */ /* 0x000e220000000800 */
[----:B------:R-:W-:Y:S01]  /*0400*/  VOTEU.ALL UP1, P0 ;  /* 0x00000000003f7886 */ /* 0x000fe20000020000 */
[----:B--2---:R-:W-:Y:S01]  /*0410*/  @P3 IMAD.MOV.U32 R6, RZ, RZ, R3 ;  /* 0x000000ffff063224 */ /* 0x004fe200078e0003 */
[----:B------:R-:W-:Y:S01]  /*0420*/  @!UP0 UMOV UR6, 0x400 ;  /* 0x0000040000068882 */ /* 0x000fe20000000000 */
[----:B------:R-:W-:-:S04]  /*0430*/  @!UP0 UIADD3 UR4, -UR4, 0x100000, URZ ;  /* 0x0010000004048890 */ /* 0x000fc8000fffe13f */
[----:B------:R-:W-:Y:S02]  /*0440*/  @!UP0 USHF.L.U32 UR5, UR4, 0xb, URZ ;  /* 0x0000000b04058899 */ /* 0x000fe4000800063f */
[----:B------:R-:W-:Y:S01]  /*0450*/  @!UP0 USHF.L.U32 UR4, UR4, 0x1, URZ ;  /* 0x0000000104048899 */ /* 0x000fe2000800063f */
[----:B------:R-:W-:Y:S02]  /*0460*/  @P3 IMAD.MOV.U32 R7, RZ, RZ, RZ ;  /* 0x000000ffff073224 */ /* 0x000fe400078e00ff */
[----:B------:R-:W-:Y:S01]  /*0470*/  IMAD.MOV.U32 R5, RZ, RZ, RZ ;  /* 0x000000ffff057224 */ /* 0x000fe200078e00ff */
[----:B------:R-:W1:Y:S01]  /*0480*/  @!UP0 S2UR UR7, SR_CgaCtaId ;  /* 0x00000000000789c3 */ /* 0x000e620000008800 */
[----:B------:R-:W-:-:S07]  /*0490*/  @P3 IMAD.MOV.U32 R11, RZ, RZ, RZ ;  /* 0x000000ffff0b3224 */ /* 0x000fce00078e00ff */
[----:B------:R-:W2:Y:S01]  /*04a0*/  @!P3 LDC R9, c[0x0][0xc] ;  /* 0x00000300ff09bb82 */ /* 0x000ea20000000800 */
[----:B0-----:R-:W-:-:S04]  /*04b0*/  @P3 IMAD.WIDE.U32 R16, R4, R17, R6 ;  /* 0x0000001104103225 */ /* 0x001fc800078e0006 */
[----:B------:R-:W-:Y:S01]  /*04c0*/  @P3 IMAD.IADD R17, R17, 0x1, R11 ;  /* 0x0000000111113824 */ /* 0x000fe200078e020b */
[----:B-1----:R-:W-:Y:S01]  /*04d0*/  @!UP0 ULEA UR6, UR7, UR6, 0x18 ;  /* 0x0000000607068291 */ /* 0x002fe2000f8ec03f */
[----:B------:R-:W-:Y:S01]  /*04e0*/  VOTEU.ALL UP0, P0 ;  /* 0x00000000003f7886 */ /* 0x000fe20000000000 */
[----:B------:R-:W-:-:S04]  /*04f0*/  ISETP.NE.AND P0, PT, R0, 0x3, PT ;  /* 0x000000030000780c */ /* 0x000fc80003f05270 */
[----:B------:R-:W-:Y:S01]  /*0500*/  ISETP.EQ.OR P0, PT, R0, RZ, !P0 ;  /* 0x000000ff0000720c */ /* 0x000fe20004702670 */
[----:B--2---:R-:W-:-:S03]  /*0510*/  @!P3 IMAD.WIDE.U32 R6, R9, R3, R4 ;  /* 0x000000030906b225 */ /* 0x004fc600078e0004 */
[C---:B------:R-:W-:Y:S01]  /*0520*/  ISETP.EQ.AND P0, PT, R8.reuse, RZ, P0 ;  /* 0x000000ff0800720c */ /* 0x040fe20000702270 */
[----:B------:R-:W-:Y:S01]  /*0530*/  VIADD R8, R8, 0xffffffff ;  /* 0xffffffff08087836 */ /* 0x000fe20000000000 */
[----:B------:R-:W0:Y:S02]  /*0540*/  FENCE.VIEW.ASYNC.S ;  /* 0x00000000000073c6 */ /* 0x000e240000000000 */
[----:B0-----:R0:W3:Y:S01]  /*0550*/  @!UP0 SYNCS.EXCH.64 URZ, [UR6+0x60], UR4 ;  /* 0x00006004063f85b2 */ /* 0x0010e20008000100 */
[----:B------:R-:W-:Y:S01]  /*0560*/  @!P3 IMAD.MOV.U32 R16, RZ, RZ, R6 ;  /* 0x000000ffff10b224 */ /* 0x000fe200078e0006 */
[----:B------:R-:W-:Y:S01]  /*0570*/  SEL R19, RZ, 0x1, !P0 ;  /* 0x00000001ff137807 */ /* 0x000fe20004000000 */
[----:B------:R-:W-:Y:S01]  /*0580*/  @!P3 IMAD.MOV.U32 R17, RZ, RZ, R7 ;  /* 0x000000ffff11b224 */ /* 0x000fe200078e0007 */
[----:B------:R-:W-:-:S04]  /*0590*/  ISETP.GE.U32.AND P1, PT, R8, 0x2, PT ;  /* 0x000000020800780c */ /* 0x000fc80003f26070 */
[----:B------:R-:W-:Y:S01]  /*05a0*/  SEL R19, R19, 0x2, P1 ;  /* 0x0000000213137807 */ /* 0x000fe20000800000 */
[----:B------:R0:W3:Y:S01]  /*05b0*/  @!UP1 SYNCS.EXCH.64 URZ, [UR6+0x68], UR4 ;  /* 0x00006804063f95b2 */ /* 0x0000e20008000100 */
[----:B------:R-:W-:Y:S01]  /*05c0*/  NOP ;  /* 0x0000000000007918 */ /* 0x000fe20000000000 */
[----:B---34-:R-:W-:Y:S06]  /*05d0*/  BAR.SYNC.DEFER_BLOCKING 0x0 ;  /* 0x0000000000007b1d */ /* 0x018fec0000010000 */
[----:B------:R-:W-:Y:S05]  /*05e0*/  @!P2 BRA `(.L_x_3) ;  /* 0x0000009400dca947 */ /* 0x000fea0003800000 */
[----:B------:R-:W-:-:S13]  /*05f0*/  ISETP.GT.U32.AND P0, PT, R8, 0x1, PT ;  /* 0x000000010800780c */ /* 0x000fda0003f04070 */
[----:B0-----:R-:W-:Y:S05]  /*0600*/  @P0 EXIT ;  /* 0x000000000000094d */ /* 0x001fea0003800000 */
[----:B------:R-:W-:Y:S01]  /*0610*/  ULDC.64 UR4, c[0x0][0x650] ;  /* 0x0001940000047ab9 */ /* 0x000fe20000000a00 */
[----:B------:R-:W-:Y:S01]  /*0620*/  PRMT R0, RZ, 0x7610, R0 ;  /* 0x00007610ff007816 */ /* 0x000fe20000000000 */
[----:B------:R-:W-:Y:S01]  /*0630*/  IMAD.MOV.U32 R153, RZ, RZ, -0x1 ;  /* 0xffffffffff997424 */ /* 0x000fe200078e00ff */
[----:B------:R-:W-:Y:S01]  /*0640*/  ISETP.GE.U32.AND P0, PT, R16, UR4, PT ;  /* 0x0000000410007c0c */ /* 0x000fe2000bf06070 */
[----:B------:R-:W-:Y:S02]  /*0650*/  IMAD.MOV.U32 R152, RZ, RZ, -0x1 ;  /* 0xffffffffff987424 */ /* 0x000fe400078e00ff */
[----:B------:R-:W-:Y:S01]  /*0660*/  IMAD.MOV.U32 R23, RZ, RZ, -0x1 ;  /* 0xffffffffff177424 */ /* 0x000fe200078e00ff */
[----:B------:R-:W-:-:S13]  /*0670*/  ISETP.GE.U32.AND.EX P0, PT, R17, UR5, PT, P0 ;  /* 0x0000000511007c0c */ /* 0x000fda000bf06100 */
[----:B------:R-:W-:Y:S05]  /*0680*/  @P0 BRA `(.L_x_4) ;  /* 0x0000000400540947 */ /* 0x000fea0003800000 */
[----:B------:R-:W0:Y:S01]  /*0690*/  LDC.64 R14, c[0x0][0x628] ;  /* 0x00018a00ff0e7b82 */ /* 0x000e220000000a00 */
[----:B------:R-:W-:Y:S02]  /*06a0*/  IMAD.MOV.U32 R6, RZ, RZ, R16 ;  /* 0x000000ffff067224 */ /* 0x000fe400078e0010 */
[----:B------:R-:W-:-:S05]  /*06b0*/  IMAD.MOV.U32 R7, RZ, RZ, R17 ;  /* 0x000000ffff077224 */ /* 0x000fca00078e0011 */
[----:B------:R-:W1:Y:S08]  /*06c0*/  LDC R0, c[0x0][0x630] ;  /* 0x00018c00ff007b82 */ /* 0x000e700000000800 */
[----:B------:R-:W2:Y:S01]  /*06d0*/  LDC.64 R20, c[0x0][0x620] ;  /* 0x00018800ff147b82 */ /* 0x000ea20000000a00 */
[----:B0-----:R-:W-:-:S04]  /*06e0*/  ISETP.NE.U32.AND P0, PT, R14, RZ, PT ;  /* 0x000000ff0e00720c */ /* 0x001fc80003f05070 */
[----:B------:R-:W-:-:S13]  /*06f0*/  ISETP.NE.AND.EX P0, PT, R15, RZ, PT, P0 ;  /* 0x000000ff0f00720c */ /* 0x000fda0003f05300 */
[----:B-12---:R-:W-:Y:S05]  /*0700*/  @!P0 BRA `(.L_x_5) ;  /* 0x0000000000288947 */ /* 0x006fea0003800000 */
[----:B------:R-:W0:Y:S02]  /*0710*/  LDC R11, c[0x0][0x634] ;  /* 0x00018d00ff0b7b82 */ /* 0x000e240000000800 */
[----:B0-----:R-:W-:-:S05]  /*0720*/  IADD3 R11, P0, R16, R11, RZ ;  /* 0x0000000b100b7210 */ /* 0x001fca0007f1e0ff */
[----:B------:R-:W-:-:S04]  /*0730*/  IMAD.X R13, RZ, RZ, R17, P0 ;  /* 0x000000ffff0d7224 */ /* 0x000fc800000e0611 */
[----:B------:R-:W-:-:S04]  /*0740*/  IMAD.WIDE.U32 R6, R13, R14, RZ ;  /* 0x0000000e0d067225 */ /* 0x000fc800078e00ff */
[----:B------:R-:W-:-:S04]  /*0750*/  IMAD.WIDE.U32 R8, P0, R11, R15, R6 ;  /* 0x0000000f0b087225 */ /* 0x000fc80007800006 */
[----:B------:R-:W-:-:S04]  /*0760*/  IMAD.WIDE.U32 R6, R11, R14, RZ ;  /* 0x0000000e0b067225 */ /* 0x000fc800078e00ff */
[----:B------:R-:W-:Y:S01]  /*0770*/  IMAD.X R11, RZ, RZ, RZ, P0 ;  /* 0x000000ffff0b7224 */ /* 0x000fe200000e06ff */
[----:B------:R-:W-:Y:S01]  /*0780*/  IADD3 RZ, P0, R7, R8, RZ ;  /* 0x0000000807ff7210 */ /* 0x000fe20007f1e0ff */
[----:B------:R-:W-:-:S04]  /*0790*/  IMAD.MOV.U32 R10, RZ, RZ, R9 ;  /* 0x000000ffff0a7224 */ /* 0x000fc800078e0009 */
[----:B------:R-:W-:-:S08]  /*07a0*/  IMAD.WIDE.U32.X R6, R13, R15, R10, P0 ;  /* 0x0000000f0d067225 */ /* 0x000fd000000e040a */
.L_x_5:
[-CC-:B------:R-:W-:Y:S01]  /*07b0*/  SHF.R.U64 R23, R6, R0.reuse, R7.reuse ;  /* 0x0000000006177219 */ /* 0x180fe20000001207 */
[----:B------:R-:W0:Y:S01]  /*07c0*/  LDC R10, c[0x0][0x618] ;  /* 0x00018600ff0a7b82 */ /* 0x000e220000000800 */
[----:B------:R-:W-:Y:S01]  /*07d0*/  SHF.R.U32.HI R5, RZ, R0, R7 ;  /* 0x00000000ff057219 */ /* 0x000fe20000011607 */
[----:B------:R-:W-:Y:S01]  /*07e0*/  ULDC UR4, c[0x0][0x150] ;  /* 0x0000540000047ab9 */ /* 0x000fe20000000800 */
[----:B------:R-:W-:Y:S02]  /*07f0*/  IADD3 R9, P0, RZ, -R23, RZ ;  /* 0x80000017ff097210 */ /* 0x000fe40007f1e0ff */
[----:B------:R-:W-:-:S03]  /*0800*/  I2FP.F32.U32 R0, R4 ;  /* 0x0000000400007245 */ /* 0x000fc60000201000 */
[----:B------:R-:W1:Y:S01]  /*0810*/  LDC.64 R28, c[0x0][0x640] ;  /* 0x00019000ff1c7b82 */ /* 0x000e620000000a00 */
[----:B------:R-:W-:Y:S02]  /*0820*/  IMAD.X R11, RZ, RZ, ~R5, P0 ;  /* 0x000000ffff0b7224 */ /* 0x000fe400000e0e05 */
[----:B------:R-:W-:Y:S01]  /*0830*/  FMUL R0, R0, UR4 ;  /* 0x0000000400007c20 */ /* 0x000fe20008400000 */
[----:B------:R-:W-:Y:S01]  /*0840*/  IMAD.WIDE.U32 R6, R9, R20, R16 ;  /* 0x0000001409067225 */ /* 0x000fe200078e0010 */
[----:B------:R-:W-:-:S03]  /*0850*/  ULDC UR4, c[0x0][0x154] ;  /* 0x0000550000047ab9 */ /* 0x000fc60000000800 */
[----:B------:R-:W-:Y:S01]  /*0860*/  IMAD R8, R11, R20, RZ ;  /* 0x000000140b087224 */ /* 0x000fe200078e02ff */
[----:B------:R-:W2:Y:S01]  /*0870*/  LDC R5, c[0x0][0x144] ;  /* 0x00005100ff057b82 */ /* 0x000ea20000000800 */
[----:B------:R-:W3:Y:S02]  /*0880*/  F2I.U32.TRUNC.NTZ R0, R0 ;  /* 0x0000000000007305 */ /* 0x000ee4000020f000 */
[----:B------:R-:W-:-:S04]  /*0890*/  IMAD R9, R9, R21, R8 ;  /* 0x0000001509097224 */ /* 0x000fc800078e0208 */
[----:B------:R-:W-:Y:S01]  /*08a0*/  IMAD.IADD R7, R7, 0x1, R9 ;  /* 0x0000000107077824 */ /* 0x000fe200078e0209 */
[----:B------:R-:W4:Y:S01]  /*08b0*/  LDC R12, c[0x0][0x608] ;  /* 0x00018200ff0c7b82 */ /* 0x000f220000000800 */
[----:B------:R-:W-:-:S03]  /*08c0*/  IMAD.MOV.U32 R9, RZ, RZ, -0x1 ;  /* 0xffffffffff097424 */ /* 0x000fc600078e00ff */
[-CC-:B0-----:R-:W-:Y:S02]  /*08d0*/  SHF.R.U64 R20, R6, R10.reuse, R7.reuse ;  /* 0x0000000a06147219 */ /* 0x181fe40000001207 */
[----:B------:R-:W-:Y:S02]  /*08e0*/  I2FP.F32.U32 R6, R3 ;  /* 0x0000000300067245 */ /* 0x000fe40000201000 */
[----:B------:R-:W0:Y:S01]  /*08f0*/  LDC R26, c[0x0][0x658] ;  /* 0x00019600ff1a7b82 */ /* 0x000e220000000800 */
[----:B-1----:R-:W-:Y:S01]  /*0900*/  ISETP.NE.U32.AND P0, PT, R28, RZ, PT ;  /* 0x000000ff1c00720c */ /* 0x002fe20003f05070 */
[----:B---3--:R-:W-:Y:S01]  /*0910*/  IMAD.MOV R8, RZ, RZ, -R0 ;  /* 0x000000ffff087224 */ /* 0x008fe200078e0a00 */
[----:B------:R-:W-:Y:S01]  /*0920*/  SHF.R.U32.HI R7, RZ, R10, R7 ;  /* 0x0000000aff077219 */ /* 0x000fe20000011607 */
[----:B------:R-:W-:Y:S01]  /*0930*/  FMUL R6, R6, UR4 ;  /* 0x0000000406067c20 */ /* 0x000fe20008400000 */
[----:B------:R-:W-:-:S03]  /*0940*/  ISETP.NE.AND.EX P0, PT, R29, RZ, PT, P0 ;  /* 0x000000ff1d00720c */ /* 0x000fc60003f05300 */
[----:B------:R-:W1:Y:S01]  /*0950*/  LDC R14, c[0x0][0x148] ;  /* 0x00005200ff0e7b82 */ /* 0x000e620000000800 */
[----:B--2---:R-:W-:-:S07]  /*0960*/  IMAD R0, R5, R8, R4 ;  /* 0x0000000805007224 */ /* 0x004fce00078e0204 */
[----:B------:R-:W2:Y:S01]  /*0970*/  LDC R24, c[0x0][0x600] ;  /* 0x00018000ff187b82 */ /* 0x000ea20000000800 */
[-CC-:B----4-:R-:W-:Y:S02]  /*0980*/  SHF.R.U64 R30, R20, R12.reuse, R7.reuse ;  /* 0x0000000c141e7219 */ /* 0x190fe40000001207 */
[----:B------:R-:W-:Y:S01]  /*0990*/  SHF.R.U32.HI R5, RZ, R12, R7 ;  /* 0x0000000cff057219 */ /* 0x000fe20000011607 */
[----:B------:R-:W-:Y:S01]  /*09a0*/  IMAD.MOV.U32 R7, RZ, RZ, 0x1 ;  /* 0x00000001ff077424 */ /* 0x000fe200078e00ff */
[----:B------:R3:W4:Y:S03]  /*09b0*/  F2I.U32.TRUNC.NTZ R12, R6 ;  /* 0x00000006000c7305 */ /* 0x000726000020f000 */
[----:B------:R-:W1:Y:S01]  /*09c0*/  LDC R15, c[0x0][0x648] ;  /* 0x00019200ff0f7b82 */ /* 0x000e620000000800 */
[-C--:B0-----:R-:W-:Y:S02]  /*09d0*/  SHF.L.U32 R4, R9, R26.reuse, RZ ;  /* 0x0000001a09047219 */ /* 0x081fe400000006ff */
[----:B------:R-:W-:-:S02]  /*09e0*/  SHF.R.U64 R32, R30, R26, R5 ;  /* 0x0000001a1e207219 */ /* 0x000fc40000001205 */
[----:B------:R-:W-:Y:S02]  /*09f0*/  LOP3.LUT R11, RZ, R4, RZ, 0x33, !PT ;  /* 0x00000004ff0b7212 */ /* 0x000fe400078e33ff */
[-C--:B------:R-:W-:Y:S01]  /*0a00*/  SHF.R.U32.HI R5, RZ, R26.reuse, R5 ;  /* 0x0000001aff057219 */ /* 0x080fe20000011605 */
[----:B------:R-:W0:Y:S01]  /*0a10*/  LDC R21, c[0x0][0x638] ;  /* 0x00018e00ff157b82 */ /* 0x000e220000000800 */
[----:B------:R-:W-:Y:S01]  /*0a20*/  SHF.L.U32 R10, R7, R26, RZ ;  /* 0x0000001a070a7219 */ /* 0x000fe200000006ff */
[----:B------:R-:W-:-:S06]  /*0a30*/  IMAD.MOV.U32 R4, RZ, RZ, R32 ;  /* 0x000000ffff047224 */ /* 0x000fcc00078e0020 */
[----:B------:R-:W0:Y:S01]  /*0a40*/  LDC R153, c[0x0][0x610] ;  /* 0x00018400ff997b82 */ /* 0x000e220000000800 */
[----:B---34-:R-:W-:Y:S05]  /*0a50*/  @!P0 BRA `(.L_x_6) ;  /* 0x0000000000288947 */ /* 0x018fea0003800000 */
[----:B------:R-:W3:Y:S02]  /*0a60*/  LDC R9, c[0x0][0x64c] ;  /* 0x00019300ff097b82 */ /* 0x000ee40000000800 */
[----:B---3--:R-:W-:-:S05]  /*0a70*/  IADD3 R9, P0, R32, R9, RZ ;  /* 0x0000000920097210 */ /* 0x008fca0007f1e0ff */
        /* <DEDUP_REMOVED lines=8> */
.L_x_6:
[----:B-1----:R-:W-:Y:S01]  /*0b00*/  SHF.R.U64 R4, R4, R15, R5 ;  /* 0x0000000f04047219 */ /* 0x002fe20000001205 */
[----:B--2---:R-:W-:Y:S01]  /*0b10*/  VIADD R5, R24, 0xffffffff ;  /* 0xffffffff18057836 */ /* 0x004fe20000000000 */
[----:B------:R-:W-:Y:S01]  /*0b20*/  LOP3.LUT R11, R30, R11, RZ, 0xc0, !PT ;  /* 0x0000000b1e0b7212 */ /* 0x000fe200078ec0ff */
[----:B------:R-:W-:Y:S02]  /*0b30*/  IMAD.MOV R12, RZ, RZ, -R12 ;  /* 0x000000ffff0c7224 */ /* 0x000fe400078e0a0c */
[----:B------:R-:W-:Y:S02]  /*0b40*/  IMAD.MOV R6, RZ, RZ, -R4 ;  /* 0x000000ffff067224 */ /* 0x000fe400078e0a04 */
[----:B------:R-:W-:Y:S01]  /*0b50*/  IMAD R11, R10, R4, R11 ;  /* 0x000000040a0b7224 */ /* 0x000fe200078e020b */
[----:B------:R-:W-:Y:S01]  /*0b60*/  LOP3.LUT R4, R20, R5, RZ, 0xc0, !PT ;  /* 0x0000000514047212 */ /* 0x000fe200078ec0ff */
[----:B------:R-:W-:Y:S02]  /*0b70*/  @P3 IMAD R0, R14, R12, R3 ;  /* 0x0000000c0e003224 */ /* 0x000fe400078e0203 */
[----:B0-----:R-:W-:-:S02]  /*0b80*/  IMAD R3, R6, R21, R32 ;  /* 0x0000001506037224 */ /* 0x001fc400078e0220 */
[----:B------:R-:W-:Y:S02]  /*0b90*/  IMAD R153, R11, R153, R0 ;  /* 0x000000990b997224 */ /* 0x000fe400078e0200 */
[----:B------:R-:W-:Y:S02]  /*0ba0*/  IMAD R4, R3, R24, R4 ;  /* 0x0000001803047224 */ /* 0x000fe400078e0204 */
[----:B------:R-:W-:-:S03]  /*0bb0*/  IMAD.MOV.U32 R0, RZ, RZ, 0x1 ;  /* 0x00000001ff007424 */ /* 0x000fc600078e00ff */
[----:B------:R-:W-:Y:S02]  /*0bc0*/  SEL R152, R4, R153, !P3 ;  /* 0x0000009904987207 */ /* 0x000fe40005800000 */
[----:B------:R-:W-:-:S07]  /*0bd0*/  SEL R153, R153, R4, !P3 ;  /* 0x0000000499997207 */ /* 0x000fce0005800000 */
.L_x_4:
[----:B------:R-:W-:-:S08]  /*0be0*/  NOP ;  /* 0x0000000000007918 */ /* 0x000fd00000000000 */
[----:B------:R-:W0:Y:S02]  /*0bf0*/  USETMAXREG.TRY_ALLOC.CTAPOOL UP0, 0xe8 ;  /* 0x000000e8000079c8 */ /* 0x000e240008000600 */
[----:B0-----:R-:W-:-:S13]  /*0c00*/  PLOP3.LUT P0, PT, PT, PT, UP0, 0x80, 0x0 ;  /* 0x000000000000781c */ /* 0x001fda0003f0f008 */
[----:B------:R-:W-:Y:S05]  /*0c10*/  @!P0 BRA `(.L_x_4) ;  /* 0xfffffffc00f08947 */ /* 0x000fea000383ffff */
[----:B------:R-:W-:Y:S01]  /*0c20*/  ULDC.64 UR4, c[0x0][0x598] ;  /* 0x0001660000047ab9 */ /* 0x000fe20000000a00 */
[----:B------:R-:W-:Y:S01]  /*0c30*/  ULDC.64 UR36, c[0x0][0x208] ;  /* 0x0000820000247ab9 */ /* 0x000fe20000000a00 */
[----:B------:R-:W-:-:S04]  /*0c40*/  ISETP.NE.U32.AND P0, PT, RZ, UR4, PT ;  /* 0x00000004ff007c0c */ /* 0x000fc8000bf05070 */
[----:B------:R-:W-:-:S13]  /*0c50*/  ISETP.NE.AND.EX P0, PT, RZ, UR5, PT, P0 ;  /* 0x00000005ff007c0c */ /* 0x000fda000bf05300 */
[----:B------:R-:W-:Y:S05]  /*0c60*/  @!P0 BRA `(.L_x_7) ;  /* 0x00000000001c8947 */ /* 0x000fea0003800000 */
[----:B------:R-:W0:Y:S02]  /*0c70*/  LDC.64 R4, c[0x0][0x598] ;  /* 0x00016600ff047b82 */ /* 0x000e240000000a00 */
[----:B0-----:R-:W2:Y:S02]  /*0c80*/  LDG.E.64 R4, desc[UR36][R4.64] ;  /* 0x0000002404047981 */ /* 0x001ea4000c1e1b00 */
[----:B--2---:R-:W-:-:S04]  /*0c90*/  ISETP.NE.U32.AND P0, PT, R4, RZ, PT ;  /* 0x000000ff0400720c */ /* 0x004fc80003f05070 */
[----:B------:R-:W-:-:S13]  /*0ca0*/  ISETP.NE.AND.EX P0, PT, R5, RZ, PT, P0 ;  /* 0x000000ff0500720c */ /* 0x000fda0003f05300 */
[----:B------:R-:W-:Y:S05]  /*0cb0*/  @!P0 BRA `(.L_x_7) ;  /* 0x0000000000088947 */ /* 0x000fea0003800000 */
[----:B------:R0:W5:Y:S01]  /*0cc0*/  LD.E R154, desc[UR36][R4.64] ;  /* 0x00000024049a7980 */ /* 0x000162000c101900 */
[----:B------:R-:W-:Y:S05]  /*0cd0*/  BRA `(.L_x_8) ;  /* 0x0000000000247947 */ /* 0x000fea0003800000 */
.L_x_7:
[----:B------:R-:W-:Y:S02]  /*0ce0*/  ULDC.64 UR4, c[0x0][0x588] ;  /* 0x0001620000047ab9 */ /* 0x000fe40000000a00 */
[----:B------:R-:W-:-:S04]  /*0cf0*/  ISETP.NE.U32.AND P0, PT, RZ, UR4, PT ;  /* 0x00000004ff007c0c */ /* 0x000fc8000bf05070 */
[----:B------:R-:W-:-:S13]  /*0d00*/  ISETP.NE.AND.EX P0, PT, RZ, UR5, PT, P0 ;  /* 0x00000005ff007c0c */ /* 0x000fda000bf05300 */
[----:B------:R-:W-:Y:S05]  /*0d10*/  @!P0 BRA `(.L_x_9) ;  /* 0x00000000000c8947 */ /* 0x000fea0003800000 */
[----:B------:R-:W0:Y:S02]  /*0d20*/  LDC.64 R154, c[0x0][0x588] ;  /* 0x00016200ff9a7b82 */ /* 0x000e240000000a00 */
[----:B0-----:R1:W5:Y:S01]  /*0d30*/  LDG.E R154, desc[UR36][R154.64] ;  /* 0x000000249a9a7981 */ /* 0x001362000c1e1900 */
[----:B------:R-:W-:Y:S05]  /*0d40*/  BRA `(.L_x_8) ;  /* 0x0000000000087947 */ /* 0x000fea0003800000 */
.L_x_9:
[----:B------:R-:W-:Y:S02]  /*0d50*/  ULDC UR4, c[0x0][0x580] ;  /* 0x0001600000047ab9 */ /* 0x000fe40000000800 */
[----:B------:R-:W-:-:S07]  /*0d60*/  IMAD.U32 R154, RZ, RZ, UR4 ;  /* 0x00000004ff9a7e24 */ /* 0x000fce000f8e00ff */
.L_x_8:
[----:B------:R-:W-:Y:S02]  /*0d70*/  ULDC.64 UR4, c[0x0][0x5a0] ;  /* 0x0001680000047ab9 */ /* 0x000fe40000000a00 */
[----:B------:R-:W-:-:S04]  /*0d80*/  ISETP.NE.U32.AND P0, PT, RZ, UR4, PT ;  /* 0x00000004ff007c0c */ /* 0x000fc8000bf05070 */
[----:B------:R-:W-:-:S13]  /*0d90*/  ISETP.NE.AND.EX P0, PT, RZ, UR5, PT, P0 ;  /* 0x00000005ff007c0c */ /* 0x000fda000bf05300 */
[----:B------:R-:W-:Y:S05]  /*0da0*/  @!P0 BRA `(.L_x_10) ;  /* 0x00000000001c8947 */ /* 0x000fea0003800000 */
[----:B0-----:R-:W0:Y:S02]  /*0db0*/  LDC.64 R4, c[0x0][0x5a0] ;  /* 0x00016800ff047b82 */ /* 0x001e240000000a00 */
[----:B0-----:R-:W2:Y:S02]  /*0dc0*/  LDG.E.64 R4, desc[UR36][R4.64] ;  /* 0x0000002404047981 */ /* 0x001ea4000c1e1b00 */
[----:B--2---:R-:W-:-:S04]  /*0dd0*/  ISETP.NE.U32.AND P0, PT, R4, RZ, PT ;  /* 0x000000ff0400720c */ /* 0x004fc80003f05070 */
[----:B------:R-:W-:-:S13]  /*0de0*/  ISETP.NE.AND.EX P0, PT, R5, RZ, PT, P0 ;  /* 0x000000ff0500720c */ /* 0x000fda0003f05300 */
[----:B------:R-:W-:Y:S05]  /*0df0*/  @!P0 BRA `(.L_x_10) ;  /* 0x0000000000088947 */ /* 0x000fea0003800000 */
[----:B-1----:R0:W5:Y:S01]  /*0e00*/  LD.E R155, desc[UR36][R4.64] ;  /* 0x00000024049b7980 */ /* 0x002162000c101900 */
[----:B------:R-:W-:Y:S05]  /*0e10*/  BRA `(.L_x_11) ;  /* 0x0000000000247947 */ /* 0x000fea0003800000 */
.L_x_10:
[----:B------:R-:W-:Y:S02]  /*0e20*/  ULDC.64 UR4, c[0x0][0x590] ;  /* 0x0001640000047ab9 */ /* 0x000fe40000000a00 */
[----:B------:R-:W-:-:S04]  /*0e30*/  ISETP.NE.U32.AND P0, PT, RZ, UR4, PT ;  /* 0x00000004ff007c0c */ /* 0x000fc8000bf05070 */
[----:B------:R-:W-:-:S13]  /*0e40*/  ISETP.NE.AND.EX P0, PT, RZ, UR5, PT, P0 ;  /* 0x00000005ff007c0c */ /* 0x000fda000bf05300 */
[----:B------:R-:W-:Y:S05]  /*0e50*/  @!P0 BRA `(.L_x_12) ;  /* 0x00000000000c8947 */ /* 0x000fea0003800000 */
[----:B0-----:R-:W1:Y:S02]  /*0e60*/  LDC.64 R4, c[0x0][0x590] ;  /* 0x00016400ff047b82 */ /* 0x001e640000000a00 */
[----:B-1----:R1:W5:Y:S01]  /*0e70*/  LDG.E R155, desc[UR36][R4.64] ;  /* 0x00000024049b7981 */ /* 0x002362000c1e1900 */
[----:B------:R-:W-:Y:S05]  /*0e80*/  BRA `(.L_x_11) ;  /* 0x0000000000087947 */ /* 0x000fea0003800000 */
.L_x_12:
[----:B------:R-:W-:Y:S02]  /*0e90*/  ULDC UR4, c[0x0][0x584] ;  /* 0x0001610000047ab9 */ /* 0x000fe40000000800 */
[----:B-1----:R-:W-:-:S07]  /*0ea0*/  IMAD.U32 R155, RZ, RZ, UR4 ;  /* 0x00000004ff9b7e24 */ /* 0x002fce000f8e00ff */
.L_x_11:
[----:B------:R-:W-:-:S13]  /*0eb0*/  LOP3.LUT P0, RZ, R0, 0xff, RZ, 0xc0, !PT ;  /* 0x000000ff00ff7812 */ /* 0x000fda000780c0ff */
[----:B------:R-:W-:Y:S05]  /*0ec0*/  @!P0 EXIT ;  /* 0x000000000000894d */ /* 0x000fea0003800000 */
[----:B------:R-:W-:Y:S01]  /*0ed0*/  ULDC UR4, c[0x0][0x28c] ;  /* 0x0000a30000047ab9 */ /* 0x000fe20000000800 */
[----:B------:R-:W-:Y:S01]  /*0ee0*/  LOP3.LUT R158, R19, 0x1, RZ, 0xfc, !PT ;  /* 0x00000001139e7812 */ /* 0x000fe200078efcff */
[----:B------:R-:W-:Y:S01]  /*0ef0*/  UIADD3 UR4, UR4, 0x1f, URZ ;  /* 0x0000001f04047890 */ /* 0x000fe2000fffe03f */
[----:B------:R-:W-:Y:S01]  /*0f00*/  UMOV UR38, URZ ;  /* 0x0000003f00267c82 */ /* 0x000fe20008000000 */
[----:B------:R-:W-:Y:S02]  /*0f10*/  UMOV UR39, URZ ;  /* 0x0000003f00277c82 */ /* 0x000fe40008000000 */
[----:B------:R-:W-:-:S04]  /*0f20*/  USHF.R.S32.HI UR5, URZ, 0x1f, UR4 ;  /* 0x0000001f3f057899 */ /* 0x000fc80008011404 */
[----:B------:R-:W-:-:S04]  /*0f30*/  ULEA.HI UR5, UR5, UR4, URZ, 0x5 ;  /* 0x0000000405057291 */ /* 0x000fc8000f8f283f */
[----:B------:R-:W-:-:S12]  /*0f40*/  USHF.R.S32.HI UR40, URZ, 0x5, UR5 ;  /* 0x000000053f287899 */ /* 0x000fd80008011405 */
.L_x_286:
[----:B------:R-:W-:Y:S01]  /*0f50*/  LOP3.LUT R0, R18, 0x80, RZ, 0xc0, !PT ;  /* 0x0000008012007812 */ /* 0x000fe200078ec0ff */
[----:B--2---:R-:W2:Y:S01]  /*0f60*/  S2UR UR7, SR_CgaCtaId ;  /* 0x00000000000779c3 */ /* 0x004ea20000008800 */
[----:B------:R-:W-:Y:S02]  /*0f70*/  UMOV UR6, 0x400 ;  /* 0x0000040000067882 */ /* 0x000fe40000000000 */
[----:B------:R-:W-:-:S06]  /*0f80*/  SHF.R.U32.HI R0, RZ, 0x7, R0 ;  /* 0x00000007ff007819 */ /* 0x000fcc0000011600 */
[----:B---3--:R-:W3:Y:S01]  /*0f90*/  SHFL.IDX PT, R0, R0, RZ, 0x1f ;  /* 0x00001fff00007589 */ /* 0x008ee200000e0000 */
[----:B--2---:R-:W-:Y:S01]  /*0fa0*/  ULEA UR42, UR7, UR6, 0x18 ;  /* 0x00000006072a7291 */ /* 0x004fe2000f8ec03f */
[----:B---3--:R-:W-:-:S13]  /*0fb0*/  R2UR UR4, R0 ;  /* 0x00000000000472ca */ /* 0x008fda00000e0000 */
[----:B------:R-:W-:-:S04]  /*0fc0*/  ULEA.HI UR5, UR4, UR4, URZ, 0x1 ;  /* 0x0000000404057291 */ /* 0x000fc8000f8f083f */
[----:B------:R-:W-:-:S04]  /*0fd0*/  ULOP3.LUT UR5, UR5, 0xffffe, URZ, 0xc0, !UPT ;  /* 0x000ffffe05057892 */ /* 0x000fc8000f8ec03f */
[----:B------:R-:W-:-:S03]  /*0fe0*/  UIADD3 UR5, UR4, -UR5, URZ ;  /* 0x8000000504057290 */ /* 0x000fc6000fffe03f */
[----:B------:R-:W-:Y:S01]  /*0ff0*/  ULDC UR4, c[0x0][0x28c] ;  /* 0x0000a30000047ab9 */ /* 0x000fe20000000800 */
[----:B------:R-:W-:Y:S01]  /*1000*/  ULEA UR5, UR5, UR42, 0xc ;  /* 0x0000002a05057291 */ /* 0x000fe2000f8e603f */
[----:B------:R-:W-:-:S03]  /*1010*/  ISETP.LT.AND P0, PT, RZ, UR4, PT ;  /* 0x00000004ff007c0c */ /* 0x000fc6000bf01270 */
[----:B------:R-:W-:-:S04]  /*1020*/  UIADD3 UR5, UR5, 0x100, URZ ;  /* 0x0000010005057890 */ /* 0x000fc8000fffe03f */
[----:B------:R-:W-:-:S04]  /*1030*/  USHF.R.U32.HI UR5, URZ, 0x4, UR5 ;  /* 0x000000043f057899 */ /* 0x000fc80008011605 */
[----:B------:R-:W-:Y:S02]  /*1040*/  ULOP3.LUT UR41, UR5, 0x3fff, URZ, 0xc0, !UPT ;  /* 0x00003fff05297892 */ /* 0x000fe4000f8ec03f */
[----:B-1----:R-:W-:Y:S10]  /*1050*/  @P0 BRA `(.L_x_13) ;  /* 0x0000000000400947 */ /* 0x002ff40003800000 */
[----:B------:R-:W-:Y:S01]  /*1060*/  MOV R0, 0x0 ;  /* 0x0000000000007802 */ /* 0x000fe20000000f00 */
[----:B------:R-:W-:Y:S01]  /*1070*/  ULDC.64 UR4, c[0x4][0x68] ;  /* 0x01001a0000047ab9 */ /* 0x000fe20000000a00 */
[----:B------:R-:W-:Y:S01]  /*1080*/  ULDC.64 UR6, c[0x4][0x8] ;  /* 0x0100020000067ab9 */ /* 0x000fe20000000a00 */
[----:B01----:R-:W-:Y:S01]  /*1090*/  IMAD.U32 R4, RZ, RZ, UR4 ;  /* 0x00000004ff047e24 */ /* 0x003fe2000f8e00ff */
[----:B------:R0:W1:Y:S01]  /*10a0*/  LDC.64 R14, c[0x4][R0] ;  /* 0x01000000000e7b82 */ /* 0x0000620000000a00 */
[----:B------:R-:W-:Y:S01]  /*10b0*/  IMAD.U32 R5, RZ, RZ, UR5 ;  /* 0x00000005ff057e24 */ /* 0x000fe2000f8e00ff */
[----:B------:R-:W-:Y:S01]  /*10c0*/  ULDC.64 UR4, c[0x4][0x70] ;  /* 0x01001c0000047ab9 */ /* 0x000fe20000000a00 */
[----:B------:R-:W-:Y:S02]  /*10d0*/  IMAD.U32 R10, RZ, RZ, UR6 ;  /* 0x00000006ff0a7e24 */ /* 0x000fe4000f8e00ff */
[----:B------:R-:W-:Y:S02]  /*10e0*/  IMAD.U32 R6, RZ, RZ, UR4 ;  /* 0x00000004ff067e24 */ /* 0x000fe4000f8e00ff */
[----:B------:R-:W-:-:S02]  /*10f0*/  IMAD.U32 R7, RZ, RZ, UR5 ;  /* 0x00000005ff077e24 */ /* 0x000fc4000f8e00ff */
[----:B------:R-:W-:Y:S02]  /*1100*/  IMAD.U32 R11, RZ, RZ, UR7 ;  /* 0x00000007ff0b7e24 */ /* 0x000fe4000f8e00ff */
[----:B------:R-:W-:Y:S02]  /*1110*/  IMAD.MOV.U32 R8, RZ, RZ, 0x1e1 ;  /* 0x000001e1ff087424 */ /* 0x000fe400078e00ff */
[----:B------:R-:W-:Y:S02]  /*1120*/  IMAD.MOV.U32 R12, RZ, RZ, 0x1 ;  /* 0x00000001ff0c7424 */ /* 0x000fe400078e00ff */
[----:B0-----:R-:W-:-:S07]  /*1130*/  IMAD.MOV.U32 R13, RZ, RZ, RZ ;  /* 0x000000ffff0d7224 */ /* 0x001fce00078e00ff */
[----:B------:R-:W-:-:S07]  /*1140*/  LEPC R20, `(.L_x_13) ;  /* 0x000000001014794e */ /* 0x000fce0000000000 */
[----:B-1---5:R-:W-:Y:S05]  /*1150*/  CALL.ABS.NOINC R14 ;  /* 0x000000000e007343 */ /* 0x022fea0003c00000 */
.L_x_13:
[----:B------:R-:W-:-:S13]  /*1160*/  ISETP.NE.AND P0, PT, R158, 0x3, PT ;  /* 0x000000039e00780c */ /* 0x000fda0003f05270 */
[----:B------:R-:W-:Y:S05]  /*1170*/  @!P0 BRA `(.L_x_14) ;  /* 0x0000000000048947 */ /* 0x000fea0003800000 */
[----:B------:R-:W-:Y:S01]  /*1180*/  BPT.TRAP 0x1 ;  /* 0x000000040000795c */ /* 0x000fe20000300000 */
.L_x_14:
[----:B------:R-:W-:Y:S02]  /*1190*/  IMAD.U32 R3, RZ, RZ, UR39 ;  /* 0x00000027ff037e24 */ /* 0x000fe4000f8e00ff */
[----:B------:R-:W-:-:S03]  /*11a0*/  IMAD.U32 R0, RZ, RZ, UR38 ;  /* 0x00000026ff007e24 */ /* 0x000fc6000f8e00ff */
[----:B------:R-:W-:Y:S02]  /*11b0*/  LEA R3, R3, UR42, 0x3 ;  /* 0x0000002a03037c11 */ /* 0x000fe4000f8e18ff */
[----:B------:R-:W-:-:S04]  /*11c0*/  SHF.L.U32 R0, R0, 0x1f, RZ ;  /* 0x0000001f00007819 */ /* 0x000fc800000006ff */
[----:B------:R2:W3:Y:S01]  /*11d0*/  SYNCS.PHASECHK.TRANS64.TRYWAIT P1, [R3+URZ], R0 ;  /* 0x00000000030075a7 */ /* 0x0004e2000802017f */
[----:B------:R-:W-:Y:S05]  /*11e0*/  @!P0 BRA `(.L_x_15) ;  /* 0x0000000000048947 */ /* 0x000fea0003800000 */
[----:B------:R-:W-:Y:S01]  /*11f0*/  BPT.TRAP 0x1 ;  /* 0x000000040000795c */ /* 0x000fe20000300000 */
.L_x_15:
[----:B---3--:R-:W-:Y:S05]  /*1200*/  @P1 BRA `(.L_x_16) ;  /* 0x0000000000081947 */ /* 0x008fea0003800000 */
[----:B------:R-:W3:Y:S02]  /*1210*/  SYNCS.PHASECHK.TRANS64.TRYWAIT P1, [R3+URZ], R0 ;  /* 0x00000000030075a7 */ /* 0x000ee4000802017f */
[----:B---3--:R-:W-:Y:S05]  /*1220*/  @!P1 BRA `(.L_x_17) ;  /* 0x000000a0007c9947 */ /* 0x008fea0003800000 */
.L_x_16:
[----:B------:R-:W-:-:S04]  /*1230*/  UISETP.LT.AND UP0, UPT, UR40, 0x1, UPT ;  /* 0x000000012800788c */ /* 0x000fc8000bf01270 */
[----:B------:R-:W-:-:S04]  /*1240*/  USEL UR4, UR40, 0x1, UP0 ;  /* 0x0000000128047887 */ /* 0x000fc80008000000 */
[----:B------:R-:W-:-:S06]  /*1250*/  UIADD3 UR4, UR40, -UR4, URZ ;  /* 0x8000000428047290 */ /* 0x000fcc000fffe03f */
[----:B--23--:R-:W-:Y:S01]  /*1260*/  IMAD.U32 R0, RZ, RZ, UR4 ;  /* 0x00000004ff007e24 */ /* 0x00cfe2000f8e00ff */
[----:B------:R-:W-:Y:S05]  /*1270*/  WARPSYNC.ALL ;  /* 0x0000000000007948 */ /* 0x000fea0003800000 */
[----:B------:R-:W-:Y:S01]  /*1280*/  ISETP.GE.AND P1, PT, R0, 0x1, PT ;  /* 0x000000010000780c */ /* 0x000fe20003f26270 */
[----:B------:R-:W-:Y:S01]  /*1290*/  UIADD3 UR4, UR42, 0xa100, URZ ;  /* 0x0000a1002a047890 */ /* 0x000fe2000fffe03f */
[----:B------:R-:W-:Y:S01]  /*12a0*/  WARPGROUP.ARRIVE ;  /* 0x00000000000079c5 */ /* 0x000fe20000000000 */
[----:B------:R-:W-:Y:S02]  /*12b0*/  ULOP3.LUT UR41, UR41, 0x10000, URZ, 0xfc, !UPT ;  /* 0x0001000029297892 */ /* 0x000fe4000f8efc3f */
[----:B------:R-:W-:Y:S01]  /*12c0*/  USHF.R.U32.HI UR4, URZ, 0x4, UR4 ;  /* 0x000000043f047899 */ /* 0x000fe20008011604 */
[----:B------:R-:W-:Y:S01]  /*12d0*/  UMOV UR5, 0x80000020 ;  /* 0x8000002000057882 */ /* 0x000fe20000000000 */
[----:B------:R-:W-:-:S02]  /*12e0*/  UMOV UR7, 0x80000020 ;  /* 0x8000002000077882 */ /* 0x000fc40000000000 */
[----:B------:R-:W-:-:S04]  /*12f0*/  ULOP3.LUT UR4, UR4, 0x3fff, URZ, 0xc0, !UPT ;  /* 0x00003fff04047892 */ /* 0x000fc8000f8ec03f */
[----:B------:R-:W-:Y:S02]  /*1300*/  ULOP3.LUT UR10, UR4, 0x10000, URZ, 0xfc, !UPT ;  /* 0x00010000040a7892 */ /* 0x000fe4000f8efc3f */
[----:B------:R-:W-:Y:S02]  /*1310*/  ULEA UR4, UR39, UR41, 0x9 ;  /* 0x0000002927047291 */ /* 0x000fe4000f8e483f */
[----:B------:R-:W-:-:S09]  /*1320*/  ULEA UR6, UR39, UR10, 0xa ;  /* 0x0000000a27067291 */ /* 0x000fd2000f8e503f */
[----:B------:R-:W-:Y:S01]  /*1330*/  HGMMA.64x256x16.F32 R24, gdesc[UR4], RZ, !UPT, gsb0 ;  /* 0x03e00000041879f0 */ /* 0x000fe2000c0008ff */
[----:B------:R-:W-:Y:S02]  /*1340*/  UIADD3 UR4, UR4, 0x2, URZ ;  /* 0x0000000204047890 */ /* 0x000fe4000fffe03f */
[----:B------:R-:W-:Y:S01]  /*1350*/  UIADD3 UR6, UR6, 0x2, URZ ;  /* 0x0000000206067890 */ /* 0x000fe2000fffe03f */
[----:B------:R-:W-:Y:S01]  /*1360*/  UMOV UR5, 0x80000020 ;  /* 0x8000002000057882 */ /* 0x000fe20000000000 */
[----:B------:R-:W-:Y:S01]  /*1370*/  UMOV UR7, 0x80000020 ;  /* 0x8000002000077882 */ /* 0x000fe20000000000 */
[----:B------:R-:W-:Y:S02]  /*1380*/  WARPGROUP.DEPBAR.LE gsb0, 0x0 ;  /* 0x00008000000079c5 */ /* 0x000fe40000010000 */
[----:B------:R-:W-:-:S15]  /*1390*/  WARPGROUP.ARRIVE ;  /* 0x00000000000079c5 */ /* 0x000fde0000000000 */
[----:B------:R-:W-:-:S05]  /*13a0*/  NOP ;  /* 0x0000000000007918 */ /* 0x000fca0000000000 */
[----:B------:R-:W-:Y:S03]  /*13b0*/  HGMMA.64x256x16.F32 R24, gdesc[UR4], R24, gsb0 ;  /* 0x03e00000041879f0 */ /* 0x000fe60008000818 */
[----:B------:R-:W-:Y:S02]  /*13c0*/  WARPGROUP.DEPBAR.LE gsb0, 0x0 ;  /* 0x00008000000079c5 */ /* 0x000fe40000010000 */
[----:B------:R-:W-:Y:S05]  /*13d0*/  @!P1 BRA `(.L_x_18) ;  /* 0x0000000000dc9947 */ /* 0x000fea0003800000 */
[----:B------:R-:W-:Y:S02]  /*13e0*/  UIADD3 UR4, UR39, 0x1, URZ ;  /* 0x0000000127047890 */ /* 0x000fe4000fffe03f */
[----:B------:R-:W-:Y:S02]  /*13f0*/  UMOV UR9, UR39 ;  /* 0x0000002700097c82 */ /* 0x000fe40008000000 */
[----:B------:R-:W-:-:S04]  /*1400*/  UISETP.NE.AND UP0, UPT, UR4, 0x5, UPT ;  /* 0x000000050400788c */ /* 0x000fc8000bf05270 */
[----:B------:R-:W-:Y:S02]  /*1410*/  USEL UR5, URZ, 0x1, UP0 ;  /* 0x000000013f057887 */ /* 0x000fe40008000000 */
[----:B------:R-:W-:Y:S02]  /*1420*/  USEL UR8, UR4, URZ, UP0 ;  /* 0x0000003f04087287 */ /* 0x000fe40008000000 */
[----:B------:R-:W-:-:S06]  /*1430*/  ULOP3.LUT UR5, UR38, UR5, URZ, 0x3c, !UPT ;  /* 0x0000000526057292 */ /* 0x000fcc000f8e3c3f */
[----:B01----:R-:W-:-:S07]  /*1440*/  IMAD.U32 R5, RZ, RZ, UR5 ;  /* 0x00000005ff057e24 */ /* 0x003fce000f8e00ff */
.L_x_25:
[----:B01----:R-:W-:Y:S05]  /*1450*/  @!P0 BRA `(.L_x_19) ;  /* 0x0000000000048947 */ /* 0x003fea0003800000 */
[----:B------:R-:W-:Y:S01]  /*1460*/  BPT.TRAP 0x1 ;  /* 0x000000040000795c */ /* 0x000fe20000300000 */
.L_x_19:
[----:B------:R-:W0:Y:S01]  /*1470*/  S2UR UR5, SR_CgaCtaId ;  /* 0x00000000000579c3 */ /* 0x000e220000008800 */
[----:B------:R-:W-:Y:S01]  /*1480*/  UMOV UR4, 0x400 ;  /* 0x0000040000047882 */ /* 0x000fe20000000000 */
[----:B------:R-:W-:Y:S01]  /*1490*/  SHF.L.U32 R3, R5, 0x1f, RZ ;  /* 0x0000001f05037819 */ /* 0x000fe200000006ff */
[----:B0-----:R-:W-:-:S04]  /*14a0*/  ULEA UR11, UR5, UR4, 0x18 ;  /* 0x00000004050b7291 */ /* 0x001fc8000f8ec03f */
[----:B------:R-:W-:-:S09]  /*14b0*/  ULEA UR4, UR8, UR11, 0x3 ;  /* 0x0000000b08047291 */ /* 0x000fd2000f8e183f */
[----:B------:R0:W1:Y:S01]  /*14c0*/  SYNCS.PHASECHK.TRANS64.TRYWAIT P1, [UR4], R3 ;  /* 0x00000003ff0075a7 */ /* 0x0000620008020144 */
[----:B------:R-:W-:Y:S05]  /*14d0*/  @!P0 BRA `(.L_x_20) ;  /* 0x0000000000048947 */ /* 0x000fea0003800000 */
[----:B------:R-:W-:Y:S01]  /*14e0*/  BPT.TRAP 0x1 ;  /* 0x000000040000795c */ /* 0x000fe20000300000 */
.L_x_20:
[----:B-1----:R-:W-:Y:S05]  /*14f0*/  @P1 BRA `(.L_x_21) ;  /* 0x0000000000081947 */ /* 0x002fea0003800000 */
[----:B------:R-:W1:Y:S02]  /*1500*/  SYNCS.PHASECHK.TRANS64.TRYWAIT P1, [UR4], R3 ;  /* 0x00000003ff0075a7 */ /* 0x000e640008020144 */
[----:B-1----:R-:W-:Y:S05]  /*1510*/  @!P1 BRA `(.L_x_22) ;  /* 0x0000009c00d49947 */ /* 0x002fea0003800000 */
.L_x_21:
[----:B------:R-:W-:Y:S01]  /*1520*/  ULEA UR4, UR8, UR41, 0x9 ;  /* 0x0000002908047291 */ /* 0x000fe2000f8e483f */
[----:B------:R-:W-:Y:S01]  /*1530*/  WARPGROUP.ARRIVE ;  /* 0x00000000000079c5 */ /* 0x000fe20000000000 */
[----:B------:R-:W-:Y:S01]  /*1540*/  ULEA UR6, UR8, UR10, 0xa ;  /* 0x0000000a08067291 */ /* 0x000fe2000f8e503f */
[----:B------:R-:W-:Y:S01]  /*1550*/  UMOV UR5, 0x80000020 ;  /* 0x8000002000057882 */ /* 0x000fe20000000000 */
[----:B------:R-:W-:-:S07]  /*1560*/  UMOV UR7, 0x80000020 ;  /* 0x8000002000077882 */ /* 0x000fce0000000000 */
[----:B------:R-:W-:Y:S01]  /*1570*/  HGMMA.64x256x16.F32 R24, gdesc[UR4], R24, gsb0 ;  /* 0x03e00000041879f0 */ /* 0x000fe20008000818 */
        /* <DEDUP_REMOVED lines=10> */
[----:B------:R-:W-:Y:S01]  /*1620*/  BPT.TRAP 0x1 ;  /* 0x000000040000795c */ /* 0x000fe20000300000 */
.L_x_23:
[----:B------:R-:W-:Y:S01]  /*1630*/  ULEA UR4, UR9, UR11, 0x3 ;  /* 0x0000000b09047291 */ /* 0x000fe2000f8e183f */
[----:B------:R-:W-:-:S03]  /*1640*/  ISETP.GT.U32.AND P1, PT, R19, 0x1, PT ;  /* 0x000000011300780c */ /* 0x000fc60003f24070 */
[----:B------:R-:W-:-:S04]  /*1650*/  UIADD3 UR4, UR4, 0x28, URZ ;  /* 0x0000002804047890 */ /* 0x000fc8000fffe03f */
[----:B------:R-:W-:-:S09]  /*1660*/  UPRMT UR4, URZ, 0x654, UR4 ;  /* 0x000006543f047896 */ /* 0x000fd20008000004 */
[----:B------:R-:W-:Y:S01]  /*1670*/  SYNCS.ARRIVE.TRANS64.RED.A1T0 RZ, [UR4], RZ ;  /* 0x000000ffffff79a7 */ /* 0x000fe20008100404 */
[----:B------:R-:W-:Y:S05]  /*1680*/  @P1 BRA `(.L_x_24) ;  /* 0x0000000000041947 */ /* 0x000fea0003800000 */
[----:B------:R-:W-:Y:S01]  /*1690*/  BPT.TRAP 0x1 ;  /* 0x000000040000795c */ /* 0x000fe20000300000 */
.L_x_24:
[----:B------:R-:W-:Y:S01]  /*16a0*/  UIADD3 UR8, UR8, 0x1, URZ ;  /* 0x0000000108087890 */ /* 0x000fe2000fffe03f */
[C---:B------:R-:W-:Y:S01]  /*16b0*/  ISETP.GT.AND P1, PT, R0.reuse, 0x1, PT ;  /* 0x000000010000780c */ /* 0x040fe20003f24270 */
[----:B------:R-:W-:Y:S01]  /*16c0*/  UIADD3 UR9, UR9, 0x1, URZ ;  /* 0x0000000109097890 */ /* 0x000fe2000fffe03f */
[----:B------:R-:W-:Y:S01]  /*16d0*/  VIADD R0, R0, 0xffffffff ;  /* 0xffffffff00007836 */ /* 0x000fe20000000000 */
[----:B------:R-:W-:Y:S02]  /*16e0*/  UISETP.NE.AND UP0, UPT, UR8, 0x5, UPT ;  /* 0x000000050800788c */ /* 0x000fe4000bf05270 */
[----:B------:R-:W-:Y:S02]  /*16f0*/  UISETP.NE.AND UP1, UPT, UR9, 0x5, UPT ;  /* 0x000000050900788c */ /* 0x000fe4000bf25270 */
[----:B------:R-:W-:Y:S02]  /*1700*/  USEL UR4, URZ, 0x1, UP0 ;  /* 0x000000013f047887 */ /* 0x000fe40008000000 */
[----:B------:R-:W-:-:S02]  /*1710*/  USEL UR8, UR8, URZ, UP0 ;  /* 0x0000003f08087287 */ /* 0x000fc40008000000 */
[----:B------:R-:W-:Y:S02]  /*1720*/  USEL UR9, UR9, URZ, UP1 ;  /* 0x0000003f09097287 */ /* 0x000fe40008800000 */
[----:B------:R-:W-:Y:S01]  /*1730*/  LOP3.LUT R5, R5, UR4, RZ, 0x3c, !PT ;  /* 0x0000000405057c12 */ /* 0x000fe2000f8e3cff */
[----:B------:R-:W-:Y:S09]  /*1740*/  @P1 BRA `(.L_x_25) ;  /* 0xfffffffc00401947 */ /* 0x000ff2000383ffff */
.L_x_18:
[----:B------:R-:W2:Y:S02]  /*1750*/  LDC R0, c[0x0][0x28c] ;  /* 0x0000a300ff007b82 */ /* 0x000ea40000000800 */
[----:B--2---:R-:W-:-:S13]  /*1760*/  ISETP.GE.AND P1, PT, R0, 0x1, PT ;  /* 0x000000010000780c */ /* 0x004fda0003f26270 */
[----:B------:R-:W-:Y:S05]  /*1770*/  @!P1 BRA `(.L_x_26) ;  /* 0x0000000000489947 */ /* 0x000fea0003800000 */
[----:B------:R-:W-:Y:S05]  /*1780*/  @!P0 BRA `(.L_x_27) ;  /* 0x0000000000048947 */ /* 0x000fea0003800000 */
[----:B------:R-:W-:Y:S01]  /*1790*/  BPT.TRAP 0x1 ;  /* 0x000000040000795c */ /* 0x000fe20000300000 */
.L_x_27:
[----:B------:R-:W2:Y:S01]  /*17a0*/  S2UR UR7, SR_CgaCtaId ;  /* 0x00000000000779c3 */ /* 0x000ea20000008800 */
[----:B------:R-:W-:Y:S01]  /*17b0*/  UISETP.LT.AND UP0, UPT, UR40, 0x1, UPT ;  /* 0x000000012800788c */ /* 0x000fe2000bf01270 */
[----:B------:R-:W-:-:S03]  /*17c0*/  ISETP.GT.U32.AND P0, PT, R19, 0x1, PT ;  /* 0x000000011300780c */ /* 0x000fc60003f04070 */
[----:B------:R-:W-:-:S04]  /*17d0*/  USEL UR6, UR40, 0x1, UP0 ;  /* 0x0000000128067887 */ /* 0x000fc80008000000 */
[----:B------:R-:W-:-:S04]  /*17e0*/  UIADD3 UR6, UR39, UR40, -UR6 ;  /* 0x0000002827067290 */ /* 0x000fc8000fffe806 */
[----:B------:R-:W-:-:S04]  /*17f0*/  UIMAD.WIDE.U32 UR4, UR6, -0x33333333, URZ ;  /* 0xcccccccd060478a5 */ /* 0x000fc8000f8e003f */
[----:B------:R-:W-:-:S03]  /*1800*/  USHF.R.U32.HI UR4, URZ, 0x2, UR5 ;  /* 0x000000023f047899 */ /* 0x000fc60008011605 */
[----:B------:R-:W-:Y:S01]  /*1810*/  UMOV UR5, 0x400 ;  /* 0x0000040000057882 */ /* 0x000fe20000000000 */
[----:B------:R-:W-:Y:S02]  /*1820*/  UIMAD UR6, UR4, -0x5, UR6 ;  /* 0xfffffffb040678a4 */ /* 0x000fe4000f8e0206 */
[----:B--2---:R-:W-:-:S04]  /*1830*/  ULEA UR5, UR7, UR5, 0x18 ;  /* 0x0000000507057291 */ /* 0x004fc8000f8ec03f */
[----:B------:R-:W-:-:S04]  /*1840*/  ULEA UR6, UR6, UR5, 0x3 ;  /* 0x0000000506067291 */ /* 0x000fc8000f8e183f */
[----:B------:R-:W-:-:S04]  /*1850*/  UIADD3 UR6, UR6, 0x28, URZ ;  /* 0x0000002806067890 */ /* 0x000fc8000fffe03f */
[----:B------:R-:W-:-:S09]  /*1860*/  UPRMT UR6, URZ, 0x654, UR6 ;  /* 0x000006543f067896 */ /* 0x000fd20008000006 */
[----:B------:R-:W-:Y:S01]  /*1870*/  SYNCS.ARRIVE.TRANS64.RED.A1T0 RZ, [UR6], RZ ;  /* 0x000000ffffff79a7 */ /* 0x000fe20008100406 */
[----:B------:R-:W-:Y:S05]  /*1880*/  @P0 BRA `(.L_x_26) ;  /* 0x0000000000040947 */ /* 0x000fea0003800000 */
[----:B------:R-:W-:Y:S01]  /*1890*/  BPT.TRAP 0x1 ;  /* 0x000000040000795c */ /* 0x000fe20000300000 */
.L_x_26:
[----:B------:R-:W2:Y:S01]  /*18a0*/  LDC R7, c[0x0][0x288] ;  /* 0x0000a200ff077b82 */ /* 0x000ea20000000800 */
[----:B01----:R-:W-:Y:S01]  /*18b0*/  SHF.R.U32.HI R3, RZ, 0x2, R18 ;  /* 0x00000002ff037819 */ /* 0x003fe20000011612 */
[----:B------:R-:W-:Y:S01]  /*18c0*/  UIADD3 UR39, UR40, UR39, URZ ;  /* 0x0000002728277290 */ /* 0x000fe2000fffe03f */
[C---:B------:R-:W-:Y:S01]  /*18d0*/  LOP3.LUT R4, R18.reuse, 0x60, RZ, 0xc0, !PT ;  /* 0x0000006012047812 */ /* 0x040fe200078ec0ff */
[----:B------:R-:W-:Y:S01]  /*18e0*/  ULDC UR7, c[0x0][0x284] ;  /* 0x0000a10000077ab9 */ /* 0x000fe20000000800 */
[----:B------:R-:W-:Y:S01]  /*18f0*/  LOP3.LUT R3, R3, 0x7, RZ, 0xc0, !PT ;  /* 0x0000000703037812 */ /* 0x000fe200078ec0ff */
[----:B------:R-:W-:Y:S01]  /*1900*/  UISETP.GT.U32.AND UP0, UPT, UR39, 0x4, UPT ;  /* 0x000000042700788c */ /* 0x000fe2000bf04070 */
[----:B------:R-:W-:Y:S01]  /*1910*/  SHF.R.U32.HI R10, RZ, 0x1, R4 ;  /* 0x00000001ff0a7819 */ /* 0x000fe20000011604 */
[----:B------:R-:W-:Y:S01]  /*1920*/  IMAD.SHL.U32 R4, R18, 0x2, RZ ;  /* 0x0000000212047824 */ /* 0x000fe200078e00ff */
[----:B------:R-:W-:Y:S01]  /*1930*/  LOP3.LUT R0, R22, 0x1, RZ, 0xc0, !PT ;  /* 0x0000000116007812 */ /* 0x000fe200078ec0ff */
[----:B------:R-:W-:Y:S01]  /*1940*/  UISETP.LT.U32.AND UP0, UPT, UR40, 0x5, UP0 ;  /* 0x000000052800788c */ /* 0x000fe20008701070 */
[----:B------:R-:W-:Y:S01]  /*1950*/  IADD3 R5, RZ, -R10, -R3 ;  /* 0x8000000aff057210 */ /* 0x000fe20007ffe803 */
[----:B------:R-:W-:Y:S01]  /*1960*/  UISETP.GE.U32.AND UP1, UPT, UR40, 0x5, UPT ;  /* 0x000000052800788c */ /* 0x000fe2000bf26070 */
[----:B------:R-:W-:Y:S01]  /*1970*/  LOP3.LUT R9, R4, 0x6, RZ, 0xc0, !PT ;  /* 0x0000000604097812 */ /* 0x000fe200078ec0ff */
[C---:B------:R-:W-:Y:S01]  /*1980*/  IMAD.SHL.U32 R6, R0.reuse, 0x40, RZ ;  /* 0x0000004000067824 */ /* 0x040fe200078e00ff */
[----:B------:R-:W-:Y:S01]  /*1990*/  SHF.R.S32.HI R21, RZ, 0x1f, R23 ;  /* 0x0000001fff157819 */ /* 0x000fe20000011417 */
[----:B------:R-:W-:Y:S01]  /*19a0*/  IMAD R11, R0, -0x40, R5 ;  /* 0xffffffc0000b7824 */ /* 0x000fe200078e0205 */
[----:B------:R-:W-:Y:S01]  /*19b0*/  LOP3.LUT R0, R18, 0x3, RZ, 0xc0, !PT ;  /* 0x0000000312007812 */ /* 0x000fe200078ec0ff */
[----:B------:R-:W-:Y:S01]  /*19c0*/  ULDC.64 UR8, c[0x0][0x5d0] ;  /* 0x0001740000087ab9 */ /* 0x000fe20000000a00 */
[----:B------:R-:W-:Y:S01]  /*19d0*/  PRMT R8, R9, 0x6540, R152 ;  /* 0x0000654009087816 */ /* 0x000fe20000000098 */
[----:B------:R-:W-:Y:S01]  /*19e0*/  IMAD.SHL.U32 R152, R152, 0x100, RZ ;  /* 0x0000010098987824 */ /* 0x000fe200078e00ff */
[----:B------:R-:W-:Y:S01]  /*19f0*/  UIMAD.WIDE.U32 UR4, UR39, -0x33333333, URZ ;  /* 0xcccccccd270478a5 */ /* 0x000fe2000f8e003f */
[----:B------:R-:W-:Y:S01]  /*1a00*/  IMAD R4, R21, UR8, RZ ;  /* 0x0000000815047c24 */ /* 0x000fe2000f8e02ff */
[----:B------:R-:W-:Y:S01]  /*1a10*/  USEL UR6, URZ, 0x1, !UP0 ;  /* 0x000000013f067887 */ /* 0x000fe2000c000000 */
[----:B--2---:R-:W-:Y:S01]  /*1a20*/  IMAD R13, R0, -0x2, R7 ;  /* 0xfffffffe000d7824 */ /* 0x004fe200078e0207 */
[----:B------:R-:W-:Y:S01]  /*1a30*/  ISETP.GE.AND P0, PT, R152, R7, PT ;  /* 0x000000079800720c */ /* 0x000fe20003f06270 */
[C---:B------:R-:W-:Y:S01]  /*1a40*/  IMAD.SHL.U32 R0, R153.reuse, 0x80, RZ ;  /* 0x0000008099007824 */ /* 0x040fe200078e00ff */
[----:B------:R-:W-:Y:S01]  /*1a50*/  SHF.R.S32.HI R9, RZ, 0x1f, R8 ;  /* 0x0000001fff097819 */ /* 0x000fe20000011408 */
[----:B------:R-:W-:Y:S01]  /*1a60*/  USHF.R.U32.HI UR4, URZ, 0x2, UR5 ;  /* 0x000000023f047899 */ /* 0x000fe20008011605 */
[----:B------:R-:W-:Y:S01]  /*1a70*/  LOP3.LUT R3, R6, 0x40, R3, 0xe2, !PT ;  /* 0x0000004006037812 */ /* 0x000fe200078ee203 */
[----:B------:R-:W-:Y:S01]  /*1a80*/  ULOP3.LUT UR38, UR38, UR6, URZ, 0x3c, !UPT ;  /* 0x0000000626267292 */ /* 0x000fe2000f8e3c3f */
[C---:B------:R-:W-:Y:S01]  /*1a90*/  ISETP.GE.OR P0, PT, R0.reuse, UR7, P0 ;  /* 0x0000000700007c0c */ /* 0x040fe20008706670 */
[----:B------:R-:W-:Y:S01]  /*1aa0*/  IMAD.WIDE R6, R153, 0x80, RZ ;  /* 0x0000008099067825 */ /* 0x000fe200078e02ff */
[----:B------:R-:W-:Y:S01]  /*1ab0*/  UIMAD UR39, UR4, -0x5, UR39 ;  /* 0xfffffffb042778a4 */ /* 0x000fe2000f8e0227 */
[----:B------:R-:W-:Y:S01]  /*1ac0*/  IADD3 R0, -R0, UR7, R11 ;  /* 0x0000000700007c10 */ /* 0x000fe2000fffe10b */
[----:B------:R-:W-:Y:S01]  /*1ad0*/  @UP1 ULOP3.LUT UR38, UR38, 0x1, UR4, 0x78, !UPT ;  /* 0x0000000126261892 */ /* 0x000fe2000f8e7804 */
[C---:B------:R-:W-:Y:S01]  /*1ae0*/  IMAD R15, R23.reuse, UR9, R4 ;  /* 0x00000009170f7c24 */ /* 0x040fe2000f8e0204 */
[----:B------:R-:W-:Y:S01]  /*1af0*/  LOP3.LUT R167, R6, R3, R10, 0xfe, !PT ;  /* 0x0000000306a77212 */ /* 0x000fe200078efe0a */
[----:B------:R-:W-:-:S04]  /*1b00*/  IMAD.WIDE.U32 R4, R23, UR8, R8 ;  /* 0x0000000817047c25 */ /* 0x000fc8000f8e0008 */
[----:B------:R-:W-:Y:S02]  /*1b10*/  IMAD.IADD R5, R5, 0x1, R15 ;  /* 0x0000000105057824 */ /* 0x000fe400078e020f */
[----:B------:R-:W-:Y:S02]  /*1b20*/  IMAD.IADD R3, R13, 0x1, -R152 ;  /* 0x000000010d037824 */ /* 0x000fe400078e0a98 */
[----:B------:R-:W-:Y:S01]  /*1b30*/  IMAD.MOV.U32 R153, RZ, RZ, -0x1 ;  /* 0xffffffffff997424 */ /* 0x000fe200078e00ff */
[----:B------:R-:W-:Y:S06]  /*1b40*/  @P0 BRA `(.L_x_28) ;  /* 0x0000007800dc0947 */ /* 0x000fec0003800000 */
[----:B------:R-:W0:Y:S01]  /*1b50*/  LDC.64 R10, c[0x0][0x5c8] ;  /* 0x00017200ff0a7b82 */ /* 0x000e220000000a00 */
[----:B-----5:R-:W-:Y:S01]  /*1b60*/  FSETP.NEU.AND P0, PT, R155, RZ, PT ;  /* 0x000000ff9b00720b */ /* 0x020fe20003f0d000 */
[----:B------:R-:W-:Y:S01]  /*1b70*/  BSSY B0, `(.L_x_28) ;  /* 0x00007b4000007945 */ /* 0x000fe20003800000 */
[----:B------:R-:W-:-:S04]  /*1b80*/  ISETP.GT.AND P2, PT, R3, RZ, PT ;  /* 0x000000ff0300720c */ /* 0x000fc80003f44270 */
[----:B------:R-:W-:Y:S01]  /*1b90*/  ISETP.GT.AND P1, PT, R0, RZ, P2 ;  /* 0x000000ff0000720c */ /* 0x000fe20001724270 */
[-C--:B0-----:R-:W-:Y:S02]  /*1ba0*/  IMAD R12, R7, R10.reuse, RZ ;  /* 0x0000000a070c7224 */ /* 0x081fe400078e02ff */
[----:B------:R-:W-:-:S04]  /*1bb0*/  IMAD.WIDE.U32 R160, R167, R10, R4 ;  /* 0x0000000aa7a07225 */ /* 0x000fc800078e0004 */
[----:B------:R-:W-:-:S04]  /*1bc0*/  IMAD R5, R167, R11, R12 ;  /* 0x0000000ba7057224 */ /* 0x000fc800078e020c */
[----:B------:R-:W-:Y:S01]  /*1bd0*/  IMAD.IADD R169, R161, 0x1, R5 ;  /* 0x00000001a1a97824 */ /* 0x000fe200078e0205 */
[----:B------:R-:W-:Y:S06]  /*1be0*/  @!P0 BRA `(.L_x_29) ;  /* 0x0000005400988947 */ /* 0x000fec0003800000 */
[----:B------:R-:W0:Y:S01]  /*1bf0*/  LDC.64 R14, c[0x0][0x5b8] ;  /* 0x00016e00ff0e7b82 */ /* 0x000e220000000a00 */
[----:B------:R-:W-:-:S07]  /*1c00*/  ULDC.64 UR4, c[0x0][0x5c0] ;  /* 0x0001700000047ab9 */ /* 0x000fce0000000a00 */
[----:B------:R-:W1:Y:S08]  /*1c10*/  LDC.64 R164, c[0x0][0x5b0] ;  /* 0x00016c00ffa47b82 */ /* 0x000e700000000a00 */
[----:B------:R-:W2:Y:S01]  /*1c20*/  LDC.64 R12, c[0x0][0x5a8] ;  /* 0x00016a00ff0c7b82 */ /* 0x000ea20000000a00 */
[-C--:B0-----:R-:W-:Y:S02]  /*1c30*/  IMAD R4, R21, R14.reuse, RZ ;  /* 0x0000000e15047224 */ /* 0x081fe400078e02ff */
[----:B------:R-:W-:-:S04]  /*1c40*/  IMAD.WIDE.U32 R162, R23, R14, R8 ;  /* 0x0000000e17a27225 */ /* 0x000fc800078e0008 */
[----:B------:R-:W-:Y:S02]  /*1c50*/  IMAD R159, R23, R15, R4 ;  /* 0x0000000f179f7224 */ /* 0x000fe400078e0204 */
[-C--:B-1----:R-:W-:Y:S02]  /*1c60*/  IMAD R6, R7, R164.reuse, RZ ;  /* 0x000000a407067224 */ /* 0x082fe400078e02ff */
[----:B------:R-:W-:Y:S02]  /*1c70*/  IMAD.IADD R21, R163, 0x1, R159 ;  /* 0x00000001a3157824 */ /* 0x000fe400078e029f */
[----:B------:R-:W-:Y:S02]  /*1c80*/  IMAD.MOV.U32 R20, RZ, RZ, R162 ;  /* 0x000000ffff147224 */ /* 0x000fe400078e00a2 */
[C---:B------:R-:W-:Y:S02]  /*1c90*/  IMAD R161, R167.reuse, R165, R6 ;  /* 0x000000a5a7a17224 */ /* 0x040fe400078e0206 */
[----:B------:R-:W-:-:S04]  /*1ca0*/  IMAD.WIDE.U32 R4, R167, R164, R20 ;  /* 0x000000a4a7047225 */ /* 0x000fc800078e0014 */
[----:B------:R-:W-:Y:S01]  /*1cb0*/  IMAD.IADD R5, R5, 0x1, R161 ;  /* 0x0000000105057824 */ /* 0x000fe200078e02a1 */
[----:B--2---:R-:W-:-:S04]  /*1cc0*/  LEA R6, P0, R4, R12, 0x1 ;  /* 0x0000000c04067211 */ /* 0x004fc800078008ff */
[----:B------:R-:W-:-:S05]  /*1cd0*/  LEA.HI.X R7, R4, R13, R5, 0x1, P0 ;  /* 0x0000000d04077211 */ /* 0x000fca00000f0c05 */
[----:B------:R0:W2:Y:S01]  /*1ce0*/  @P1 LDG.E.LTC128B.U16 R15, desc[UR36][R6.64] ;  /* 0x00000024060f1981 */ /* 0x0000a2000c1e1520 */
[----:B------:R-:W-:Y:S01]  /*1cf0*/  IMAD.WIDE.U32 R156, R167, R164, R8 ;  /* 0x000000a4a79c7225 */ /* 0x000fe200078e0008 */
[----:B------:R-:W-:Y:S03]  /*1d00*/  BSSY B1, `(.L_x_30) ;  /* 0x0000013000017945 */ /* 0x000fe60003800000 */
[----:B------:R-:W-:Y:S02]  /*1d10*/  IMAD.IADD R157, R161, 0x1, R157 ;  /* 0x00000001a19d7824 */ /* 0x000fe400078e029d */
[----:B------:R-:W-:-:S04]  /*1d20*/  IMAD.WIDE.U32 R156, R23, R14, R156 ;  /* 0x0000000e179c7225 */ /* 0x000fc800078e009c */
[----:B0-----:R-:W-:Y:S01]  /*1d30*/  IMAD.IADD R7, R159, 0x1, R157 ;  /* 0x000000019f077824 */ /* 0x001fe200078e029d */
[----:B------:R-:W-:Y:S02]  /*1d40*/  LEA R6, P4, R156, R12, 0x1 ;  /* 0x0000000c9c067211 */ /* 0x000fe400078808ff */
[----:B------:R-:W-:Y:S02]  /*1d50*/  SHF.L.U64.HI R157, R164, 0x3, R165 ;  /* 0x00000003a49d7819 */ /* 0x000fe400000102a5 */
[----:B------:R-:W-:Y:S01]  /*1d60*/  LEA.HI.X R7, R156, R13, R7, 0x1, P4 ;  /* 0x0000000d9c077211 */ /* 0x000fe200020f0c07 */
[----:B------:R-:W-:Y:S02]  /*1d70*/  IMAD.SHL.U32 R156, R164, 0x8, RZ ;  /* 0x00000008a49c7824 */ /* 0x000fe400078e00ff */
[----:B--2---:R-:W-:-:S05]  /*1d80*/  HADD2.F32 R4, -RZ, R15.H0_H0 ;  /* 0x2000000fff047230 */ /* 0x004fca0000004100 */
[----:B------:R-:W-:Y:S01]  /*1d90*/  FMUL R5, R4, R155 ;  /* 0x0000009b04057220 */ /* 0x000fe20000400000 */
[----:B------:R-:W-:-:S03]  /*1da0*/  LEA R4, P0, R160, UR4, 0x1 ;  /* 0x00000004a0047c11 */ /* 0x000fc6000f8008ff */
[----:B------:R-:W-:Y:S01]  /*1db0*/  FFMA R24, R24, R154, R5 ;  /* 0x0000009a18187223 */ /* 0x000fe20000000005 */
[----:B------:R-:W-:Y:S02]  /*1dc0*/  LEA.HI.X R5, R160, UR5, R169, 0x1, P0 ;  /* 0x00000005a0057c11 */ /* 0x000fe400080f0ca9 */
[----:B------:R-:W-:Y:S02]  /*1dd0*/  ISETP.GT.AND P0, PT, R3, 0x1, PT ;  /* 0x000000010300780c */ /* 0x000fe40003f04270 */
[----:B------:R-:W-:Y:S02]  /*1de0*/  F2FP.F16.F32.PACK_AB R24, RZ, R24 ;  /* 0x00000018ff18723e */ /* 0x000fe400000000ff */
[----:B------:R-:W-:-:S03]  /*1df0*/  ISETP.GT.AND P3, PT, R0, RZ, P0 ;  /* 0x000000ff0000720c */ /* 0x000fc60000764270 */
[----:B------:R0:W-:Y:S10]  /*1e00*/  @P1 STG.E.U16 desc[UR36][R4.64], R24 ;  /* 0x0000001804001986 */ /* 0x0001f4000c101524 */
[----:B------:R-:W-:Y:S05]  /*1e10*/  @!P3 BRA `(.L_x_31) ;  /* 0x000000000004b947 */ /* 0x000fea0003800000 */
[----:B------:R1:W5:Y:S02]  /*1e20*/  LDG.E.LTC128B.U16 R15, desc[UR36][R6.64+0x2] ;  /* 0x00000224060f7981 */ /* 0x000364000c1e1520 */
.L_x_31:
[----:B------:R-:W-:Y:S05]  /*1e30*/  BSYNC B1 ;  /* 0x0000000000017941 */ /* 0x000fea0003800000 */
.L_x_30:
[----:B-----5:R-:W-:Y:S01]  /*1e40*/  HADD2.F32 R20, -RZ, R15.H0_H0 ;  /* 0x2000000fff147230 */ /* 0x020fe20000004100 */
[----:B------:R-:W-:Y:S01]  /*1e50*/  ISETP.GT.AND P2, PT, R0, 0x8, P2 ;  /* 0x000000080000780c */ /* 0x000fe20001744270 */
[----:B------:R-:W-:Y:S01]  /*1e60*/  IMAD.WIDE.U32 R156, R167, R164, R156 ;  /* 0x000000a4a79c7225 */ /* 0x000fe200078e009c */
[----:B------:R-:W-:-:S03]  /*1e70*/  PRMT R152, R15, 0x7610, R152 ;  /* 0x000076100f987816 */ /* 0x000fc60000000098 */
[----:B------:R-:W-:Y:S01]  /*1e80*/  FMUL R20, R20, R155 ;  /* 0x0000009b14147220 */ /* 0x000fe20000400000 */
[----:B------:R-:W-:Y:S01]  /*1e90*/  IMAD.IADD R161, R161, 0x1, R157 ;  /* 0x00000001a1a17824 */ /* 0x000fe200078e029d */
[----:B------:R-:W-:Y:S02]  /*1ea0*/  IADD3 R162, P1, R162, R156, RZ ;  /* 0x0000009ca2a27210 */ /* 0x000fe40007f3e0ff */
[----:B------:R-:W-:-:S03]  /*1eb0*/  FFMA R25, R25, R154, R20 ;  /* 0x0000009a19197223 */ /* 0x000fc60000000014 */
[----:B------:R-:W-:Y:S01]  /*1ec0*/  IMAD.X R21, R161, 0x1, R21, P1 ;  /* 0x00000001a1157824 */ /* 0x000fe200008e0615 */
[C---:B------:R-:W-:Y:S02]  /*1ed0*/  LEA R20, P1, R162.reuse, R12, 0x1 ;  /* 0x0000000ca2147211 */ /* 0x040fe400078208ff */
[----:B------:R-:W-:Y:S02]  /*1ee0*/  F2FP.F16.F32.PACK_AB R25, RZ, R25 ;  /* 0x00000019ff19723e */ /* 0x000fe400000000ff */
[----:B------:R-:W-:Y:S02]  /*1ef0*/  LEA.HI.X R21, R162, R13, R21, 0x1, P1 ;  /* 0x0000000da2157211 */ /* 0x000fe400008f0c15 */
[----:B------:R-:W-:-:S05]  /*1f00*/  PRMT R157, R25, 0x7610, R157 ;  /* 0x00007610199d7816 */ /* 0x000fca000000009d */
[----:B------:R2:W-:Y:S04]  /*1f10*/  @P3 STG.E.U16 desc[UR36][R4.64+0x2], R157 ;  /* 0x0000029d04003986 */ /* 0x0005e8000c101524 */
[----:B------:R-:W0:Y:S01]  /*1f20*/  @P2 LDG.E.LTC128B.U16 R152, desc[UR36][R20.64] ;  /* 0x0000002414982981 */ /* 0x000e22000c1e1520 */
[----:B------:R-:W-:Y:S01]  /*1f30*/  IADD3 R8, P1, R8, R156, RZ ;  /* 0x0000009c08087210 */ /* 0x000fe20007f3e0ff */
[----:B------:R-:W-:Y:S01]  /*1f40*/  BSSY B1, `(.L_x_32) ;  /* 0x0000011000017945 */ /* 0x000fe20003800000 */
[----:B------:R-:W-:Y:S02]  /*1f50*/  SHF.L.U64.HI R11, R10, 0x4, R11 ;  /* 0x000000040a0b7819 */ /* 0x000fe4000001020b */
[----:B------:R-:W-:Y:S01]  /*1f60*/  ISETP.GT.AND P0, PT, R0, 0x8, P0 ;  /* 0x000000080000780c */ /* 0x000fe20000704270 */
[----:B------:R-:W-:Y:S01]  /*1f70*/  IMAD.X R9, R9, 0x1, R161, P1 ;  /* 0x0000000109097824 */ /* 0x000fe200008e06a1 */
[----:B------:R-:W-:Y:S01]  /*1f80*/  LEA R10, P1, R10, R4, 0x4 ;  /* 0x000000040a0a7211 */ /* 0x000fe200078220ff */
[----:B------:R-:W-:-:S04]  /*1f90*/  IMAD.WIDE.U32 R14, R23, R14, R8 ;  /* 0x0000000e170e7225 */ /* 0x000fc800078e0008 */
[----:B------:R-:W-:Y:S01]  /*1fa0*/  IMAD.X R11, R11, 0x1, R5, P1 ;  /* 0x000000010b0b7824 */ /* 0x000fe200008e0605 */
[----:B------:R-:W-:Y:S01]  /*1fb0*/  LEA R8, P3, R14, R12, 0x1 ;  /* 0x0000000c0e087211 */ /* 0x000fe200078608ff */
[----:B------:R-:W-:-:S05]  /*1fc0*/  IMAD.IADD R9, R159, 0x1, R15 ;  /* 0x000000019f097824 */ /* 0x000fca00078e020f */
[----:B------:R-:W-:Y:S01]  /*1fd0*/  LEA.HI.X R9, R14, R13, R9, 0x1, P3 ;  /* 0x0000000d0e097211 */ /* 0x000fe200018f0c09 */
[----:B0-----:R-:W-:-:S05]  /*1fe0*/  HADD2.F32 R24, -RZ, R152.H0_H0 ;  /* 0x20000098ff187230 */ /* 0x001fca0000004100 */
[----:B------:R-:W-:-:S04]  /*1ff0*/  FMUL R25, R24, R155 ;  /* 0x0000009b18197220 */ /* 0x000fc80000400000 */
[----:B------:R-:W-:-:S05]  /*2000*/  FFMA R25, R26, R154, R25 ;  /* 0x0000009a1a197223 */ /* 0x000fca0000000019 */
[----:B------:R-:W-:-:S05]  /*2010*/  F2FP.F16.F32.PACK_AB R25, RZ, R25 ;  /* 0x00000019ff19723e */ /* 0x000fca00000000ff */
[----:B------:R2:W-:Y:S01]  /*2020*/  @P2 STG.E.U16 desc[UR36][R10.64], R25 ;  /* 0x000000190a002986 */ /* 0x0005e2000c101524 */
[----:B------:R-:W-:Y:S05]  /*2030*/  @!P0 BRA `(.L_x_33) ;  /* 0x0000000000048947 */ /* 0x000fea0003800000 */
[----:B------:R0:W5:Y:S02]  /*2040*/  LDG.E.LTC128B.U16 R152, desc[UR36][R8.64+0x2] ;  /* 0x0000022408987981 */ /* 0x000164000c1e1520 */
.L_x_33:
[----:B------:R-:W-:Y:S05]  /*2050*/  BSYNC B1 ;  /* 0x0000000000017941 */ /* 0x000fea0003800000 */
.L_x_32:
[----:B-----5:R-:W-:Y:S01]  /*2060*/  HADD2.F32 R12, -RZ, R152.H0_H0 ;  /* 0x20000098ff0c7230 */ /* 0x020fe20000004100 */
[----:B------:R-:W-:Y:S01]  /*2070*/  ISETP.GT.AND P1, PT, R3, 0x8, PT ;  /* 0x000000080300780c */ /* 0x000fe20003f24270 */
[----:B------:R-:W-:Y:S03]  /*2080*/  BSSY B1, `(.L_x_34) ;  /* 0x0000008000017945 */ /* 0x000fe60003800000 */
[----:B------:R-:W-:Y:S01]  /*2090*/  FMUL R12, R12, R155 ;  /* 0x0000009b0c0c7220 */ /* 0x000fe20000400000 */
[----:B------:R-:W-:-:S03]  /*20a0*/  ISETP.GT.AND P2, PT, R0, RZ, P1 ;  /* 0x000000ff0000720c */ /* 0x000fc60000f44270 */
[----:B------:R-:W-:-:S05]  /*20b0*/  FFMA R12, R27, R154, R12 ;  /* 0x0000009a1b0c7223 */ /* 0x000fca000000000c */
[----:B------:R-:W-:-:S05]  /*20c0*/  F2FP.F16.F32.PACK_AB R12, RZ, R12 ;  /* 0x0000000cff0c723e */ /* 0x000fca00000000ff */
[----:B------:R3:W-:Y:S01]  /*20d0*/  @P0 STG.E.U16 desc[UR36][R10.64+0x2], R12 ;  /* 0x0000020c0a000986 */ /* 0x0007e2000c101524 */
[----:B------:R-:W-:Y:S05]  /*20e0*/  @!P2 BRA `(.L_x_35) ;  /* 0x000000000004a947 */ /* 0x000fea0003800000 */
[----:B------:R4:W5:Y:S02]  /*20f0*/  LDG.E.LTC128B.U16 R152, desc[UR36][R6.64+0x10] ;  /* 0x0000102406987981 */ /* 0x000964000c1e1520 */
.L_x_35:
[----:B------:R-:W-:Y:S05]  /*2100*/  BSYNC B1 ;  /* 0x0000000000017941 */ /* 0x000fea0003800000 */
.L_x_34:
[----:B---3-5:R-:W-:Y:S01]  /*2110*/  HADD2.F32 R12, -RZ, R152.H0_H0 ;  /* 0x20000098ff0c7230 */ /* 0x028fe20000004100 */
        /* <DEDUP_REMOVED lines=9> */
.L_x_37:
[----:B------:R-:W-:Y:S05]  /*21b0*/  BSYNC B1 ;  /* 0x0000000000017941 */ /* 0x000fea0003800000 */
.L_x_36:
[----:B-----5:R-:W-:Y:S01]  /*21c0*/  HADD2.F32 R12, -RZ, R152.H0_H0 ;  /* 0x20000098ff0c7230 */ /* 0x020fe20000004100 */
[----:B------:R-:W-:Y:S01]  /*21d0*/  ISETP.GT.AND P1, PT, R0, 0x8, P1 ;  /* 0x000000080000780c */ /* 0x000fe20000f24270 */
[----:B------:R-:W-:Y:S03]  /*21e0*/  BSSY B1, `(.L_x_38) ;  /* 0x0000007000017945 */ /* 0x000fe60003800000 */
[----:B------:R-:W-:-:S04]  /*21f0*/  FMUL R12, R12, R155 ;  /* 0x0000009b0c0c7220 */ /* 0x000fc80000400000 */
[----:B------:R-:W-:-:S05]  /*2200*/  FFMA R12, R29, R154, R12 ;  /* 0x0000009a1d0c7223 */ /* 0x000fca000000000c */
[----:B------:R-:W-:-:S05]  /*2210*/  F2FP.F16.F32.PACK_AB R12, RZ, R12 ;  /* 0x0000000cff0c723e */ /* 0x000fca00000000ff */
[----:B------:R0:W-:Y:S01]  /*2220*/  @P3 STG.E.U16 desc[UR36][R4.64+0x12], R12 ;  /* 0x0000120c04003986 */ /* 0x0001e2000c101524 */
[----:B------:R-:W-:Y:S05]  /*2230*/  @!P1 BRA `(.L_x_39) ;  /* 0x0000000000049947 */ /* 0x000fea0003800000 */
[----:B------:R0:W5:Y:S02]  /*2240*/  LDG.E.LTC128B.U16 R152, desc[UR36][R8.64+0x10] ;  /* 0x0000102408987981 */ /* 0x000164000c1e1520 */
.L_x_39:
[----:B------:R-:W-:Y:S05]  /*2250*/  BSYNC B1 ;  /* 0x0000000000017941 */ /* 0x000fea0003800000 */
.L_x_38:
[----:B0----5:R-:W-:Y:S01]  /*2260*/  HADD2.F32 R12, -RZ, R152.H0_H0 ;  /* 0x20000098ff0c7230 */ /* 0x021fe20000004100 */
[----:B------:R-:W-:Y:S01]  /*2270*/  ISETP.GT.AND P0, PT, R0, 0x8, P0 ;  /* 0x000000080000780c */ /* 0x000fe20000704270 */
[----:B------:R-:W-:Y:S03]  /*2280*/  BSSY B1, `(.L_x_40) ;  /* 0x0000007000017945 */ /* 0x000fe60003800000 */
[----:B---3--:R-:W-:-:S04]  /*2290*/  FMUL R13, R12, R155 ;  /* 0x0000009b0c0d7220 */ /* 0x008fc80000400000 */
[----:B------:R-:W-:-:S05]  /*22a0*/  FFMA R13, R30, R154, R13 ;  /* 0x0000009a1e0d7223 */ /* 0x000fca000000000d */
[----:B------:R-:W-:-:S05]  /*22b0*/  F2FP.F16.F32.PACK_AB R13, RZ, R13 ;  /* 0x0000000dff0d723e */ /* 0x000fca00000000ff */
[----:B------:R0:W-:Y:S01]  /*22c0*/  @P1 STG.E.U16 desc[UR36][R10.64+0x10], R13 ;  /* 0x0000100d0a001986 */ /* 0x0001e2000c101524 */
[----:B------:R-:W-:Y:S05]  /*22d0*/  @!P0 BRA `(.L_x_41) ;  /* 0x0000000000048947 */ /* 0x000fea0003800000 */
[----:B------:R3:W5:Y:S02]  /*22e0*/  LDG.E.LTC128B.U16 R152, desc[UR36][R8.64+0x12] ;  /* 0x0000122408987981 */ /* 0x000764000c1e1520 */
.L_x_41:
[----:B------:R-:W-:Y:S05]  /*22f0*/  BSYNC B1 ;  /* 0x0000000000017941 */ /* 0x000fea0003800000 */
.L_x_40:
        /* <DEDUP_REMOVED lines=10> */
.L_x_43:
[----:B------:R-:W-:Y:S05]  /*23a0*/  BSYNC B1 ;  /* 0x0000000000017941 */ /* 0x000fea0003800000 */
.L_x_42:
[----:B0----5:R-:W-:Y:S01]  /*23b0*/  HADD2.F32 R12, -RZ, R152.H0_H0 ;  /* 0x20000098ff0c7230 */ /* 0x021fe20000004100 */
        /* <DEDUP_REMOVED lines=9> */
.L_x_45:
[----:B------:R-:W-:Y:S05]  /*2450*/  BSYNC B1 ;  /* 0x0000000000017941 */ /* 0x000fea0003800000 */
.L_x_44:
        /* <DEDUP_REMOVED lines=9> */
.L_x_47:
[----:B------:R-:W-:Y:S05]  /*24f0*/  BSYNC B1 ;  /* 0x0000000000017941 */ /* 0x000fea0003800000 */
.L_x_46:
[----:B0----5:R-:W-:Y:S01]  /*2500*/  HADD2.F32 R12, -RZ, R152.H0_H0 ;  /* 0x20000098ff0c7230 */ /* 0x021fe20000004100 */
        /* <DEDUP_REMOVED lines=8> */
.L_x_49:
[----:B------:R-:W-:Y:S05]  /*2590*/  BSYNC B1 ;  /* 0x0000000000017941 */ /* 0x000fea0003800000 */
.L_x_48:
        /* <DEDUP_REMOVED lines=10> */
.L_x_51:
[----:B------:R-:W-:Y:S05]  /*2640*/  BSYNC B1 ;  /* 0x0000000000017941 */ /* 0x000fea0003800000 */
.L_x_50:
        /* <DEDUP_REMOVED lines=10> */
.L_x_53:
[----:B------:R-:W-:Y:S05]  /*26f0*/  BSYNC B1 ;  /* 0x0000000000017941 */ /* 0x000fea0003800000 */
.L_x_52:
        /* <DEDUP_REMOVED lines=9> */
.L_x_55:
[----:B------:R-:W-:Y:S05]  /*2790*/  BSYNC B1 ;  /* 0x0000000000017941 */ /* 0x000fea0003800000 */
.L_x_54:
        /* <DEDUP_REMOVED lines=9> */
.L_x_57:
[----:B------:R-:W-:Y:S05]  /*2830*/  BSYNC B1 ;  /* 0x0000000000017941 */ /* 0x000fea0003800000 */
.L_x_56:
        /* <DEDUP_REMOVED lines=10> */
.L_x_59:
[----:B------:R-:W-:Y:S05]  /*28e0*/  BSYNC B1 ;  /* 0x0000000000017941 */ /* 0x000fea0003800000 */
.L_x_58:
        /* <DEDUP_REMOVED lines=10> */
.L_x_61:
[----:B------:R-:W-:Y:S05]  /*2990*/  BSYNC B1 ;  /* 0x0000000000017941 */ /* 0x000fea0003800000 */
.L_x_60:
        /* <DEDUP_REMOVED lines=9> */
.L_x_63:
[----:B------:R-:W-:Y:S05]  /*2a30*/  BSYNC B1 ;  /* 0x0000000000017941 */ /* 0x000fea0003800000 */
.L_x_62:
        /* <DEDUP_REMOVED lines=9> */
.L_x_65:
[----:B------:R-:W-:Y:S05]  /*2ad0*/  BSYNC B1 ;  /* 0x0000000000017941 */ /* 0x000fea0003800000 */
.L_x_64:
        /* <DEDUP_REMOVED lines=10> */
.L_x_67:
[----:B------:R-:W-:Y:S05]  /*2b80*/  BSYNC B1 ;  /* 0x0000000000017941 */ /* 0x000fea0003800000 */
.L_x_66:
        /* <DEDUP_REMOVED lines=10> */
.L_x_69:
[----:B------:R-:W-:Y:S05]  /*2c30*/  BSYNC B1 ;  /* 0x0000000000017941 */ /* 0x000fea0003800000 */
.L_x_68:
        /* <DEDUP_REMOVED lines=9> */
.L_x_71:
[----:B------:R-:W-:Y:S05]  /*2cd0*/  BSYNC B1 ;  /* 0x0000000000017941 */ /* 0x000fea0003800000 */
.L_x_70:
        /* <DEDUP_REMOVED lines=9> */
.L_x_73:
[----:B------:R-:W-:Y:S05]  /*2d70*/  BSYNC B1 ;  /* 0x0000000000017941 */ /* 0x000fea0003800000 */
.L_x_72:
        /* <DEDUP_REMOVED lines=10> */
.L_x_75:
[----:B------:R-:W-:Y:S05]  /*2e20*/  BSYNC B1 ;  /* 0x0000000000017941 */ /* 0x000fea0003800000 */
.L_x_74:
        /* <DEDUP_REMOVED lines=10> */
.L_x_77:
[----:B------:R-:W-:Y:S05]  /*2ed0*/  BSYNC B1 ;  /* 0x0000000000017941 */ /* 0x000fea0003800000 */
.L_x_76:
        /* <DEDUP_REMOVED lines=9> */
.L_x_79:
[----:B------:R-:W-:Y:S05]  /*2f70*/  BSYNC B1 ;  /* 0x0000000000017941 */ /* 0x000fea0003800000 */
.L_x_78:
        /* <DEDUP_REMOVED lines=9> */
.L_x_81:
[----:B------:R-:W-:Y:S05]  /*3010*/  BSYNC B1 ;  /* 0x0000000000017941 */ /* 0x000fea0003800000 */
.L_x_80:
        /* <DEDUP_REMOVED lines=10> */
.L_x_83:
[----:B------:R-:W-:Y:S05]  /*30c0*/  BSYNC B1 ;  /* 0x0000000000017941 */ /* 0x000fea0003800000 */
.L_x_82:
        /* <DEDUP_REMOVED lines=10> */
.L_x_85:
[----:B------:R-:W-:Y:S05]  /*3170*/  BSYNC B1 ;  /* 0x0000000000017941 */ /* 0x000fea0003800000 */
.L_x_84:
        /* <DEDUP_REMOVED lines=9> */
.L_x_87:
[----:B------:R-:W-:Y:S05]  /*3210*/  BSYNC B1 ;  /* 0x0000000000017941 */ /* 0x000fea0003800000 */
.L_x_86:
        /* <DEDUP_REMOVED lines=9> */
.L_x_89:
[----:B------:R-:W-:Y:S05]  /*32b0*/  BSYNC B1 ;  /* 0x0000000000017941 */ /* 0x000fea0003800000 */
.L_x_88:
        /* <DEDUP_REMOVED lines=10> */
.L_x_91:
[----:B------:R-:W-:Y:S05]  /*3360*/  BSYNC B1 ;  /* 0x0000000000017941 */ /* 0x000fea0003800000 */
.L_x_90:
        /* <DEDUP_REMOVED lines=10> */
.L_x_93:
[----:B------:R-:W-:Y:S05]  /*3410*/  BSYNC B1 ;  /* 0x0000000000017941 */ /* 0x000fea0003800000 */
.L_x_92:
        /* <DEDUP_REMOVED lines=9> */
.L_x_95:
[----:B------:R-:W-:Y:S05]  /*34b0*/  BSYNC B1 ;  /* 0x0000000000017941 */ /* 0x000fea0003800000 */
.L_x_94:
        /* <DEDUP_REMOVED lines=9> */
.L_x_97:
[----:B------:R-:W-:Y:S05]  /*3550*/  BSYNC B1 ;  /* 0x0000000000017941 */ /* 0x000fea0003800000 */
.L_x_96:
        /* <DEDUP_REMOVED lines=10> */
.L_x_99:
[----:B------:R-:W-:Y:S05]  /*3600*/  BSYNC B1 ;  /* 0x0000000000017941 */ /* 0x000fea0003800000 */
.L_x_98:
        /* <DEDUP_REMOVED lines=10> */
.L_x_101:
[----:B------:R-:W-:Y:S05]  /*36b0*/  BSYNC B1 ;  /* 0x0000000000017941 */ /* 0x000fea0003800000 */
.L_x_100:
        /* <DEDUP_REMOVED lines=9> */
.L_x_103:
[----:B------:R-:W-:Y:S05]  /*3750*/  BSYNC B1 ;  /* 0x0000000000017941 */ /* 0x000fea0003800000 */
.L_x_102:
        /* <DEDUP_REMOVED lines=9> */
.L_x_105:
[----:B------:R-:W-:Y:S05]  /*37f0*/  BSYNC B1 ;  /* 0x0000000000017941 */ /* 0x000fea0003800000 */
.L_x_104:
        /* <DEDUP_REMOVED lines=10> */
.L_x_107:
[----:B------:R-:W-:Y:S05]  /*38a0*/  BSYNC B1 ;  /* 0x0000000000017941 */ /* 0x000fea0003800000 */
.L_x_106:
        /* <DEDUP_REMOVED lines=10> */
.L_x_109:
[----:B------:R-:W-:Y:S05]  /*3950*/  BSYNC B1 ;  /* 0x0000000000017941 */ /* 0x000fea0003800000 */
.L_x_108:
        /* <DEDUP_REMOVED lines=9> */
.L_x_111:
[----:B------:R-:W-:Y:S05]  /*39f0*/  BSYNC B1 ;  /* 0x0000000000017941 */ /* 0x000fea0003800000 */
.L_x_110:
        /* <DEDUP_REMOVED lines=9> */
.L_x_113:
[----:B------:R-:W-:Y:S05]  /*3a90*/  BSYNC B1 ;  /* 0x0000000000017941 */ /* 0x000fea0003800000 */
.L_x_112:
        /* <DEDUP_REMOVED lines=10> */
.L_x_115:
[----:B------:R-:W-:Y:S05]  /*3b40*/  BSYNC B1 ;  /* 0x0000000000017941 */ /* 0x000fea0003800000 */
.L_x_114:
        /* <DEDUP_REMOVED lines=10> */
.L_x_117:
[----:B------:R-:W-:Y:S05]  /*3bf0*/  BSYNC B1 ;  /* 0x0000000000017941 */ /* 0x000fea0003800000 */
.L_x_116:
        /* <DEDUP_REMOVED lines=9> */
.L_x_119:
[----:B------:R-:W-:Y:S05]  /*3c90*/  BSYNC B1 ;  /* 0x0000000000017941 */ /* 0x000fea0003800000 */
.L_x_118:
        /* <DEDUP_REMOVED lines=9> */
.L_x_121:
[----:B------:R-:W-:Y:S05]  /*3d30*/  BSYNC B1 ;  /* 0x0000000000017941 */ /* 0x000fea0003800000 */
.L_x_120:
        /* <DEDUP_REMOVED lines=10> */
.L_x_123:
[----:B------:R-:W-:Y:S05]  /*3de0*/  BSYNC B1 ;  /* 0x0000000000017941 */ /* 0x000fea0003800000 */
.L_x_122:
        /* <DEDUP_REMOVED lines=10> */
.L_x_125:
[----:B------:R-:W-:Y:S05]  /*3e90*/  BSYNC B1 ;  /* 0x0000000000017941 */ /* 0x000fea0003800000 */
.L_x_124:
        /* <DEDUP_REMOVED lines=9> */
.L_x_127:
[----:B------:R-:W-:Y:S05]  /*3f30*/  BSYNC B1 ;  /* 0x0000000000017941 */ /* 0x000fea0003800000 */
.L_x_126:
        /* <DEDUP_REMOVED lines=9> */
.L_x_129:
[----:B------:R-:W-:Y:S05]  /*3fd0*/  BSYNC B1 ;  /* 0x0000000000017941 */ /* 0x000fea0003800000 */
.L_x_128:
        /* <DEDUP_REMOVED lines=10> */
.L_x_131:
[----:B------:R-:W-:Y:S05]  /*4080*/  BSYNC B1 ;  /* 0x0000000000017941 */ /* 0x000fea0003800000 */
.L_x_130:
        /* <DEDUP_REMOVED lines=10> */
.L_x_133:
[----:B------:R-:W-:Y:S05]  /*4130*/  BSYNC B1 ;  /* 0x0000000000017941 */ /* 0x000fea0003800000 */
.L_x_132:
        /* <DEDUP_REMOVED lines=9> */
.L_x_135:
[----:B------:R-:W-:Y:S05]  /*41d0*/  BSYNC B1 ;  /* 0x0000000000017941 */ /* 0x000fea0003800000 */
.L_x_134:
        /* <DEDUP_REMOVED lines=9> */
.L_x_137:
[----:B------:R-:W-:Y:S05]  /*4270*/  BSYNC B1 ;  /* 0x0000000000017941 */ /* 0x000fea0003800000 */
.L_x_136:
        /* <DEDUP_REMOVED lines=10> */
.L_x_139:
[----:B------:R-:W-:Y:S05]  /*4320*/  BSYNC B1 ;  /* 0x0000000000017941 */ /* 0x000fea0003800000 */
.L_x_138:
        /* <DEDUP_REMOVED lines=10> */
.L_x_141:
[----:B------:R-:W-:Y:S05]  /*43d0*/  BSYNC B1 ;  /* 0x0000000000017941 */ /* 0x000fea0003800000 */
.L_x_140:
        /* <DEDUP_REMOVED lines=9> */
.L_x_143:
[----:B------:R-:W-:Y:S05]  /*4470*/  BSYNC B1 ;  /* 0x0000000000017941 */ /* 0x000fea0003800000 */
.L_x_142:
        /* <DEDUP_REMOVED lines=9> */
.L_x_145:
[----:B------:R-:W-:Y:S05]  /*4510*/  BSYNC B1 ;  /* 0x0000000000017941 */ /* 0x000fea0003800000 */
.L_x_144:
        /* <DEDUP_REMOVED lines=10> */
.L_x_147:
[----:B------:R-:W-:Y:S05]  /*45c0*/  BSYNC B1 ;  /* 0x0000000000017941 */ /* 0x000fea0003800000 */
.L_x_146:
        /* <DEDUP_REMOVED lines=10> */
.L_x_149:
[----:B------:R-:W-:Y:S05]  /*4670*/  BSYNC B1 ;  /* 0x0000000000017941 */ /* 0x000fea0003800000 */
.L_x_148:
        /* <DEDUP_REMOVED lines=9> */
.L_x_151:
[----:B------:R-:W-:Y:S05]  /*4710*/  BSYNC B1 ;  /* 0x0000000000017941 */ /* 0x000fea0003800000 */
.L_x_150:
        /* <DEDUP_REMOVED lines=9> */
.L_x_153:
[----:B------:R-:W-:Y:S05]  /*47b0*/  BSYNC B1 ;  /* 0x0000000000017941 */ /* 0x000fea0003800000 */
.L_x_152:
        /* <DEDUP_REMOVED lines=10> */
.L_x_155:
[----:B------:R-:W-:Y:S05]  /*4860*/  BSYNC B1 ;  /* 0x0000000000017941 */ /* 0x000fea0003800000 */
.L_x_154:
        /* <DEDUP_REMOVED lines=10> */
.L_x_157:
[----:B------:R-:W-:Y:S05]  /*4910*/  BSYNC B1 ;  /* 0x0000000000017941 */ /* 0x000fea0003800000 */
.L_x_156:
        /* <DEDUP_REMOVED lines=9> */
.L_x_159:
[----:B------:R-:W-:Y:S05]  /*49b0*/  BSYNC B1 ;  /* 0x0000000000017941 */ /* 0x000fea0003800000 */
.L_x_158:
        /* <DEDUP_REMOVED lines=9> */
.L_x_161:
[----:B------:R-:W-:Y:S05]  /*4a50*/  BSYNC B1 ;  /* 0x0000000000017941 */ /* 0x000fea0003800000 */
.L_x_160:
        /* <DEDUP_REMOVED lines=10> */
.L_x_163:
[----:B------:R-:W-:Y:S05]  /*4b00*/  BSYNC B1 ;  /* 0x0000000000017941 */ /* 0x000fea0003800000 */
.L_x_162:
        /* <DEDUP_REMOVED lines=10> */
.L_x_165:
[----:B------:R-:W-:Y:S05]  /*4bb0*/  BSYNC B1 ;  /* 0x0000000000017941 */ /* 0x000fea0003800000 */
.L_x_164:
        /* <DEDUP_REMOVED lines=9> */
.L_x_167:
[----:B------:R-:W-:Y:S05]  /*4c50*/  BSYNC B1 ;  /* 0x0000000000017941 */ /* 0x000fea0003800000 */
.L_x_166:
        /* <DEDUP_REMOVED lines=9> */
.L_x_169:
[----:B------:R-:W-:Y:S05]  /*4cf0*/  BSYNC B1 ;  /* 0x0000000000017941 */ /* 0x000fea0003800000 */
.L_x_168:
        /* <DEDUP_REMOVED lines=10> */
.L_x_171:
[----:B------:R-:W-:Y:S05]  /*4da0*/  BSYNC B1 ;  /* 0x0000000000017941 */ /* 0x000fea0003800000 */
.L_x_170:
        /* <DEDUP_REMOVED lines=10> */
.L_x_173:
[----:B------:R-:W-:Y:S05]  /*4e50*/  BSYNC B1 ;  /* 0x0000000000017941 */ /* 0x000fea0003800000 */
.L_x_172:
        /* <DEDUP_REMOVED lines=9> */
.L_x_175:
[----:B------:R-:W-:Y:S05]  /*4ef0*/  BSYNC B1 ;  /* 0x0000000000017941 */ /* 0x000fea0003800000 */
.L_x_174:
        /* <DEDUP_REMOVED lines=9> */
.L_x_177:
[----:B------:R-:W-:Y:S05]  /*4f90*/  BSYNC B1 ;  /* 0x0000000000017941 */ /* 0x000fea0003800000 */
.L_x_176:
        /* <DEDUP_REMOVED lines=10> */
.L_x_179:
[----:B------:R-:W-:Y:S05]  /*5040*/  BSYNC B1 ;  /* 0x0000000000017941 */ /* 0x000fea0003800000 */
.L_x_178:
        /* <DEDUP_REMOVED lines=10> */
.L_x_181:
[----:B------:R-:W-:Y:S05]  /*50f0*/  BSYNC B1 ;  /* 0x0000000000017941 */ /* 0x000fea0003800000 */
.L_x_180:
        /* <DEDUP_REMOVED lines=9> */
.L_x_183:
[----:B------:R-:W-:Y:S05]  /*5190*/  BSYNC B1 ;  /* 0x0000000000017941 */ /* 0x000fea0003800000 */
.L_x_182:
        /* <DEDUP_REMOVED lines=9> */
.L_x_185:
[----:B------:R-:W-:Y:S05]  /*5230*/  BSYNC B1 ;  /* 0x0000000000017941 */ /* 0x000fea0003800000 */
.L_x_184:
        /* <DEDUP_REMOVED lines=10> */
.L_x_187:
[----:B------:R-:W-:Y:S05]  /*52e0*/  BSYNC B1 ;  /* 0x0000000000017941 */ /* 0x000fea0003800000 */
.L_x_186:
        /* <DEDUP_REMOVED lines=10> */
.L_x_189:
[----:B------:R-:W-:Y:S05]  /*5390*/  BSYNC B1 ;  /* 0x0000000000017941 */ /* 0x000fea0003800000 */
.L_x_188:
        /* <DEDUP_REMOVED lines=9> */
.L_x_191:
[----:B------:R-:W-:Y:S05]  /*5430*/  BSYNC B1 ;  /* 0x0000000000017941 */ /* 0x000fea0003800000 */
.L_x_190:
        /* <DEDUP_REMOVED lines=9> */
.L_x_193:
[----:B------:R-:W-:Y:S05]  /*54d0*/  BSYNC B1 ;  /* 0x0000000000017941 */ /* 0x000fea0003800000 */
.L_x_192:
        /* <DEDUP_REMOVED lines=10> */
.L_x_195:
[----:B------:R-:W-:Y:S05]  /*5580*/  BSYNC B1 ;  /* 0x0000000000017941 */ /* 0x000fea0003800000 */
.L_x_194:
        /* <DEDUP_REMOVED lines=10> */
.L_x_197:
[----:B------:R-:W-:Y:S05]  /*5630*/  BSYNC B1 ;  /* 0x0000000000017941 */ /* 0x000fea0003800000 */
.L_x_196:
        /* <DEDUP_REMOVED lines=9> */
.L_x_199:
[----:B------:R-:W-:Y:S05]  /*56d0*/  BSYNC B1 ;  /* 0x0000000000017941 */ /* 0x000fea0003800000 */
.L_x_198:
        /* <DEDUP_REMOVED lines=9> */
.L_x_201:
[----:B------:R-:W-:Y:S05]  /*5770*/  BSYNC B1 ;  /* 0x0000000000017941 */ /* 0x000fea0003800000 */
.L_x_200:
        /* <DEDUP_REMOVED lines=10> */
.L_x_203:
[----:B------:R-:W-:Y:S05]  /*5820*/  BSYNC B1 ;  /* 0x0000000000017941 */ /* 0x000fea0003800000 */
.L_x_202:
        /* <DEDUP_REMOVED lines=10> */
.L_x_205:
[----:B------:R-:W-:Y:S05]  /*58d0*/  BSYNC B1 ;  /* 0x0000000000017941 */ /* 0x000fea0003800000 */
.L_x_204:
        /* <DEDUP_REMOVED lines=9> */
.L_x_207:
[----:B------:R-:W-:Y:S05]  /*5970*/  BSYNC B1 ;  /* 0x0000000000017941 */ /* 0x000fea0003800000 */
.L_x_206:
        /* <DEDUP_REMOVED lines=9> */
.L_x_209:
[----:B------:R-:W-:Y:S05]  /*5a10*/  BSYNC B1 ;  /* 0x0000000000017941 */ /* 0x000fea0003800000 */
.L_x_208:
        /* <DEDUP_REMOVED lines=10> */
.L_x_211:
[----:B------:R-:W-:Y:S05]  /*5ac0*/  BSYNC B1 ;  /* 0x0000000000017941 */ /* 0x000fea0003800000 */
.L_x_210:
        /* <DEDUP_REMOVED lines=10> */
.L_x_213:
[----:B------:R-:W-:Y:S05]  /*5b70*/  BSYNC B1 ;  /* 0x0000000000017941 */ /* 0x000fea0003800000 */
.L_x_212:
        /* <DEDUP_REMOVED lines=9> */
.L_x_215:
[----:B------:R-:W-:Y:S05]  /*5c10*/  BSYNC B1 ;  /* 0x0000000000017941 */ /* 0x000fea0003800000 */
.L_x_214:
        /* <DEDUP_REMOVED lines=9> */
.L_x_217:
[----:B------:R-:W-:Y:S05]  /*5cb0*/  BSYNC B1 ;  /* 0x0000000000017941 */ /* 0x000fea0003800000 */
.L_x_216:
        /* <DEDUP_REMOVED lines=10> */
.L_x_219:
[----:B------:R-:W-:Y:S05]  /*5d60*/  BSYNC B1 ;  /* 0x0000000000017941 */ /* 0x000fea0003800000 */
.L_x_218:
        /* <DEDUP_REMOVED lines=10> */
.L_x_221:
[----:B------:R-:W-:Y:S05]  /*5e10*/  BSYNC B1 ;  /* 0x0000000000017941 */ /* 0x000fea0003800000 */
.L_x_220:
        /* <DEDUP_REMOVED lines=9> */
.L_x_223:
[----:B------:R-:W-:Y:S05]  /*5eb0*/  BSYNC B1 ;  /* 0x0000000000017941 */ /* 0x000fea0003800000 */
.L_x_222:
        /* <DEDUP_REMOVED lines=9> */
.L_x_225:
[----:B------:R-:W-:Y:S05]  /*5f50*/  BSYNC B1 ;  /* 0x0000000000017941 */ /* 0x000fea0003800000 */
.L_x_224:
        /* <DEDUP_REMOVED lines=10> */
.L_x_227:
[----:B------:R-:W-:Y:S05]  /*6000*/  BSYNC B1 ;  /* 0x0000000000017941 */ /* 0x000fea0003800000 */
.L_x_226:
        /* <DEDUP_REMOVED lines=10> */
.L_x_229:
[----:B------:R-:W-:Y:S05]  /*60b0*/  BSYNC B1 ;  /* 0x0000000000017941 */ /* 0x000fea0003800000 */
.L_x_228:
        /* <DEDUP_REMOVED lines=9> */
.L_x_231:
[----:B------:R-:W-:Y:S05]  /*6150*/  BSYNC B1 ;  /* 0x0000000000017941 */ /* 0x000fea0003800000 */
.L_x_230:
        /* <DEDUP_REMOVED lines=9> */
.L_x_233:
[----:B------:R-:W-:Y:S05]  /*61f0*/  BSYNC B1 ;  /* 0x0000000000017941 */ /* 0x000fea0003800000 */
.L_x_232:
        /* <DEDUP_REMOVED lines=10> */
.L_x_235:
[----:B------:R-:W-:Y:S05]  /*62a0*/  BSYNC B1 ;  /* 0x0000000000017941 */ /* 0x000fea0003800000 */
.L_x_234:
        /* <DEDUP_REMOVED lines=10> */
.L_x_237:
[----:B------:R-:W-:Y:S05]  /*6350*/  BSYNC B1 ;  /* 0x0000000000017941 */ /* 0x000fea0003800000 */
.L_x_236:
        /* <DEDUP_REMOVED lines=9> */
.L_x_239:
[----:B------:R-:W-:Y:S05]  /*63f0*/  BSYNC B1 ;  /* 0x0000000000017941 */ /* 0x000fea0003800000 */
.L_x_238:
        /* <DEDUP_REMOVED lines=9> */
.L_x_241:
[----:B------:R-:W-:Y:S05]  /*6490*/  BSYNC B1 ;  /* 0x0000000000017941 */ /* 0x000fea0003800000 */
.L_x_240:
        /* <DEDUP_REMOVED lines=10> */
.L_x_243:
[----:B------:R-:W-:Y:S05]  /*6540*/  BSYNC B1 ;  /* 0x0000000000017941 */ /* 0x000fea0003800000 */
.L_x_242:
        /* <DEDUP_REMOVED lines=10> */
.L_x_245:
[----:B------:R-:W-:Y:S05]  /*65f0*/  BSYNC B1 ;  /* 0x0000000000017941 */ /* 0x000fea0003800000 */
.L_x_244:
        /* <DEDUP_REMOVED lines=9> */
.L_x_247:
[----:B------:R-:W-:Y:S05]  /*6690*/  BSYNC B1 ;  /* 0x0000000000017941 */ /* 0x000fea0003800000 */
.L_x_246:
        /* <DEDUP_REMOVED lines=9> */
.L_x_249:
[----:B------:R-:W-:Y:S05]  /*6730*/  BSYNC B1 ;  /* 0x0000000000017941 */ /* 0x000fea0003800000 */
.L_x_248:
        /* <DEDUP_REMOVED lines=10> */
.L_x_251:
[----:B------:R-:W-:Y:S05]  /*67e0*/  BSYNC B1 ;  /* 0x0000000000017941 */ /* 0x000fea0003800000 */
.L_x_250:
        /* <DEDUP_REMOVED lines=10> */
.L_x_253:
[----:B------:R-:W-:Y:S05]  /*6890*/  BSYNC B1 ;  /* 0x0000000000017941 */ /* 0x000fea0003800000 */
.L_x_252:
        /* <DEDUP_REMOVED lines=9> */
.L_x_255:
[----:B------:R-:W-:Y:S05]  /*6930*/  BSYNC B1 ;  /* 0x0000000000017941 */ /* 0x000fea0003800000 */
.L_x_254:
        /* <DEDUP_REMOVED lines=9> */
.L_x_257:
[----:B------:R-:W-:Y:S05]  /*69d0*/  BSYNC B1 ;  /* 0x0000000000017941 */ /* 0x000fea0003800000 */
.L_x_256:
        /* <DEDUP_REMOVED lines=10> */
.L_x_259:
[----:B------:R-:W-:Y:S05]  /*6a80*/  BSYNC B1 ;  /* 0x0000000000017941 */ /* 0x000fea0003800000 */
.L_x_258:
        /* <DEDUP_REMOVED lines=10> */
.L_x_261:
[----:B------:R-:W-:Y:S05]  /*6b30*/  BSYNC B1 ;  /* 0x0000000000017941 */ /* 0x000fea0003800000 */
.L_x_260:
        /* <DEDUP_REMOVED lines=9> */
.L_x_263:
[----:B------:R-:W-:Y:S05]  /*6bd0*/  BSYNC B1 ;  /* 0x0000000000017941 */ /* 0x000fea0003800000 */
.L_x_262:
        /* <DEDUP_REMOVED lines=9> */
.L_x_265:
[----:B------:R-:W-:Y:S05]  /*6c70*/  BSYNC B1 ;  /* 0x0000000000017941 */ /* 0x000fea0003800000 */
.L_x_264:
        /* <DEDUP_REMOVED lines=10> */
.L_x_267:
[----:B------:R-:W-:Y:S05]  /*6d20*/  BSYNC B1 ;  /* 0x0000000000017941 */ /* 0x000fea0003800000 */
.L_x_266:
        /* <DEDUP_REMOVED lines=10> */
.L_x_269:
[----:B------:R-:W-:Y:S05]  /*6dd0*/  BSYNC B1 ;  /* 0x0000000000017941 */ /* 0x000fea0003800000 */
.L_x_268:
        /* <DEDUP_REMOVED lines=9> */
.L_x_271:
[----:B------:R-:W-:Y:S05]  /*6e70*/  BSYNC B1 ;  /* 0x0000000000017941 */ /* 0x000fea0003800000 */
.L_x_270:
        /* <DEDUP_REMOVED lines=9> */
.L_x_273:
[----:B------:R-:W-:Y:S05]  /*6f10*/  BSYNC B1 ;  /* 0x0000000000017941 */ /* 0x000fea0003800000 */
.L_x_272:
        /* <DEDUP_REMOVED lines=10> */
.L_x_275:
[----:B------:R-:W-:Y:S05]  /*6fc0*/  BSYNC B1 ;  /* 0x0000000000017941 */ /* 0x000fea0003800000 */
.L_x_274:
        /* <DEDUP_REMOVED lines=10> */
.L_x_277:
[----:B------:R-:W-:Y:S05]  /*7070*/  BSYNC B1 ;  /* 0x0000000000017941 */ /* 0x000fea0003800000 */
.L_x_276:
[----:B01--45:R-:W-:Y:S01]  /*7080*/  HADD2.F32 R6, -RZ, R152.H0_H0 ;  /* 0x20000098ff067230 */ /* 0x033fe20000004100 */
        /* <DEDUP_REMOVED lines=8> */
.L_x_279:
[----:B------:R-:W-:Y:S05]  /*7110*/  BSYNC B1 ;  /* 0x0000000000017941 */ /* 0x000fea0003800000 */
.L_x_278:
[----:B0-2--5:R-:W-:Y:S01]  /*7120*/  HADD2.F32 R4, -RZ, R152.H0_H0 ;  /* 0x20000098ff047230 */ /* 0x025fe20000004100 */
[----:B------:R-:W-:Y:S01]  /*7130*/  ISETP.GT.AND P0, PT, R0, 0x8, P0 ;  /* 0x000000080000780c */ /* 0x000fe20000704270 */
[----:B------:R-:W-:Y:S01]  /*7140*/  @P1 IMAD.MOV.U32 R5, RZ, RZ, R11 ;  /* 0x000000ffff051224 */ /* 0x000fe200078e000b */
[----:B------:R-:W-:Y:S02]  /*7150*/  BSSY B1, `(.L_x_280) ;  /* 0x0000008000017945 */ /* 0x000fe40003800000 */
[----:B------:R-:W-:Y:S01]  /*7160*/  FMUL R3, R4, R155 ;  /* 0x0000009b04037220 */ /* 0x000fe20000400000 */
[----:B------:R-:W-:-:S03]  /*7170*/  @P1 IMAD.MOV.U32 R4, RZ, RZ, R10 ;  /* 0x000000ffff041224 */ /* 0x000fc600078e000a */
[----:B------:R-:W-:-:S05]  /*7180*/  FFMA R3, R150, R154, R3 ;  /* 0x0000009a96037223 */ /* 0x000fca0000000003 */
[----:B------:R-:W-:-:S05]  /*7190*/  F2FP.F16.F32.PACK_AB R3, RZ, R3 ;  /* 0x00000003ff03723e */ /* 0x000fca00000000ff */
[----:B------:R0:W-:Y:S01]  /*71a0*/  @P1 STG.E.U16 desc[UR36][R4.64+0x1f0], R3 ;  /* 0x0001f00304001986 */ /* 0x0001e2000c101524 */
[----:B------:R-:W-:Y:S05]  /*71b0*/  @!P0 BRA `(.L_x_281) ;  /* 0x0000000000048947 */ /* 0x000fea0003800000 */
[----:B------:R2:W5:Y:S02]  /*71c0*/  LDG.E.LTC128B.U16 R152, desc[UR36][R8.64+0x1f2] ;  /* 0x0001f22408987981 */ /* 0x000564000c1e1520 */
.L_x_281:
[----:B------:R-:W-:Y:S05]  /*71d0*/  BSYNC B1 ;  /* 0x0000000000017941 */ /* 0x000fea0003800000 */
.L_x_280:
[----:B------:R-:W-:Y:S05]  /*71e0*/  @!P0 BRA `(.L_x_282) ;  /* 0x0000002400308947 */ /* 0x000fea0003800000 */
[----:B-----5:R-:W-:-:S05]  /*71f0*/  HADD2.F32 R152, -RZ, R152.H0_H0 ;  /* 0x20000098ff987230 */ /* 0x020fca0000004100 */
[----:B------:R-:W-:-:S04]  /*7200*/  FMUL R152, R152, R155 ;  /* 0x0000009b98987220 */ /* 0x000fc80000400000 */
[----:B------:R-:W-:-:S05]  /*7210*/  FFMA R152, R151, R154, R152 ;  /* 0x0000009a97987223 */ /* 0x000fca0000000098 */
[----:B------:R-:W-:-:S05]  /*7220*/  F2FP.F16.F32.PACK_AB R152, RZ, R152 ;  /* 0x00000098ff98723e */ /* 0x000fca00000000ff */
[----:B------:R4:W-:Y:S01]  /*7230*/  STG.E.U16 desc[UR36][R10.64+0x1f2], R152 ;  /* 0x0001f2980a007986 */ /* 0x0009e2000c101524 */
[----:B------:R-:W-:Y:S05]  /*7240*/  BRA `(.L_x_282) ;  /* 0x0000002400187947 */ /* 0x000fea0003800000 */
.L_x_29:
[----:B------:R-:W-:Y:S01]  /*7250*/  ISETP.GT.AND P0, PT, R3, 0x1, PT ;  /* 0x000000010300780c */ /* 0x000fe20003f04270 */
[----:B------:R-:W-:Y:S01]  /*7260*/  ULDC.64 UR4, c[0x0][0x5c0] ;  /* 0x0001700000047ab9 */ /* 0x000fe20000000a00 */
[-C--:B------:R-:W-:Y:S01]  /*7270*/  FMUL R24, R24, R154.reuse ;  /* 0x0000009a18187220 */ /* 0x080fe20000400000 */
[-C--:B------:R-:W-:Y:S01]  /*7280*/  FMUL R25, R25, R154.reuse ;  /* 0x0000009a19197220 */ /* 0x080fe20000400000 */
[----:B------:R-:W-:Y:S01]  /*7290*/  ISETP.GT.AND P3, PT, R0, RZ, P0 ;  /* 0x000000ff0000720c */ /* 0x000fe20000764270 */
[-C--:B------:R-:W-:Y:S01]  /*72a0*/  FMUL R26, R26, R154.reuse ;  /* 0x0000009a1a1a7220 */ /* 0x080fe20000400000 */
[----:B------:R-:W-:Y:S01]  /*72b0*/  LEA R4, P4, R160, UR4, 0x1 ;  /* 0x00000004a0047c11 */ /* 0x000fe2000f8808ff */
[----:B------:R-:W-:Y:S01]  /*72c0*/  FMUL R27, R27, R154 ;  /* 0x0000009a1b1b7220 */ /* 0x000fe20000400000 */
[----:B------:R-:W-:Y:S01]  /*72d0*/  F2FP.F16.F32.PACK_AB R24, RZ, R24 ;  /* 0x00000018ff18723e */ /* 0x000fe200000000ff */
[-C--:B------:R-:W-:Y:S01]  /*72e0*/  FMUL R28, R28, R154.reuse ;  /* 0x0000009a1c1c7220 */ /* 0x080fe20000400000 */
[----:B------:R-:W-:Y:S01]  /*72f0*/  LEA.HI.X R5, R160, UR5, R169, 0x1, P4 ;  /* 0x00000005a0057c11 */ /* 0x000fe2000a0f0ca9 */
[-C--:B------:R-:W-:Y:S01]  /*7300*/  FMUL R29, R29, R154.reuse ;  /* 0x0000009a1d1d7220 */ /* 0x080fe20000400000 */
[----:B------:R-:W-:Y:S01]  /*7310*/  F2FP.F16.F32.PACK_AB R25, RZ, R25 ;  /* 0x00000019ff19723e */ /* 0x000fe200000000ff */
[-C--:B------:R-:W-:Y:S01]  /*7320*/  FMUL R30, R30, R154.reuse ;  /* 0x0000009a1e1e7220 */ /* 0x080fe20000400000 */
[----:B------:R-:W-:Y:S01]  /*7330*/  SHF.L.U64.HI R11, R10, 0x4, R11 ;  /* 0x000000040a0b7819 */ /* 0x000fe2000001020b */
[----:B------:R-:W-:Y:S01]  /*7340*/  @P1 STG.E.U16 desc[UR36][R4.64], R24 ;  /* 0x0000001804001986 */ /* 0x000fe2000c101524 */
[----:B------:R-:W-:Y:S01]  /*7350*/  ISETP.GT.AND P1, PT, R3, 0x8, PT ;  /* 0x000000080300780c */ /* 0x000fe20003f24270 */
[----:B------:R-:W-:Y:S01]  /*7360*/  FMUL R31, R31, R154 ;  /* 0x0000009a1f1f7220 */ /* 0x000fe20000400000 */
[----:B------:R-:W-:Y:S01]  /*7370*/  ISETP.GT.AND P4, PT, R0, 0x8, P0 ;  /* 0x000000080000780c */ /* 0x000fe20000784270 */
[----:B------:R-:W-:Y:S01]  /*7380*/  @P3 STG.E.U16 desc[UR36][R4.64+0x2], R25 ;  /* 0x0000021904003986 */ /* 0x000fe2000c101524 */
[----:B------:R-:W-:Y:S01]  /*7390*/  LEA R6, P3, R10, R4, 0x4 ;  /* 0x000000040a067211 */ /* 0x000fe200078620ff */
[-C--:B------:R-:W-:Y:S01]  /*73a0*/  FMUL R32, R32, R154.reuse ;  /* 0x0000009a20207220 */ /* 0x080fe20000400000 */
[C---:B------:R-:W-:Y:S01]  /*73b0*/  ISETP.GT.AND P2, PT, R0.reuse, 0x8, P2 ;  /* 0x000000080000780c */ /* 0x040fe20001744270 */
[-C--:B------:R-:W-:Y:S01]  /*73c0*/  FMUL R33, R33, R154.reuse ;  /* 0x0000009a21217220 */ /* 0x080fe20000400000 */
[----:B------:R-:W-:Y:S01]  /*73d0*/  ISETP.GT.AND P0, PT, R3, 0x9, PT ;  /* 0x000000090300780c */ /* 0x000fe20003f04270 */
[----:B------:R-:W-:Y:S01]  /*73e0*/  IMAD.X R7, R11, 0x1, R5, P3 ;  /* 0x000000010b077824 */ /* 0x000fe200018e0605 */
[----:B------:R-:W-:Y:S01]  /*73f0*/  ISETP.GT.AND P5, PT, R0, RZ, P1 ;  /* 0x000000ff0000720c */ /* 0x000fe20000fa4270 */
[-C--:B------:R-:W-:Y:S01]  /*7400*/  FMUL R34, R34, R154.reuse ;  /* 0x0000009a22227220 */ /* 0x080fe20000400000 */
[----:B------:R-:W-:Y:S01]  /*7410*/  ISETP.GT.AND P3, PT, R0, RZ, P0 ;  /* 0x000000ff0000720c */ /* 0x000fe20000764270 */
[----:B------:R-:W-:Y:S01]  /*7420*/  FMUL R35, R35, R154 ;  /* 0x0000009a23237220 */ /* 0x000fe20000400000 */
[----:B------:R-:W-:Y:S01]  /*7430*/  F2FP.F16.F32.PACK_AB R26, RZ, R26 ;  /* 0x0000001aff1a723e */ /* 0x000fe200000000ff */
[-C--:B------:R-:W-:Y:S01]  /*7440*/  FMUL R36, R36, R154.reuse ;  /* 0x0000009a24247220 */ /* 0x080fe20000400000 */
[----:B------:R-:W-:Y:S01]  /*7450*/  F2FP.F16.F32.PACK_AB R27, RZ, R27 ;  /* 0x0000001bff1b723e */ /* 0x000fe200000000ff */
[----:B------:R-:W-:Y:S01]  /*7460*/  FMUL R37, R37, R154 ;  /* 0x0000009a25257220 */ /* 0x000fe20000400000 */
[----:B------:R-:W-:Y:S01]  /*7470*/  F2FP.F16.F32.PACK_AB R28, RZ, R28 ;  /* 0x0000001cff1c723e */ /* 0x000fe200000000ff */
[----:B------:R-:W-:Y:S01]  /*7480*/  @P2 STG.E.U16 desc[UR36][R6.64], R26 ;  /* 0x0000001a06002986 */ /* 0x000fe2000c101524 */
[----:B------:R-:W-:Y:S01]  /*7490*/  F2FP.F16.F32.PACK_AB R29, RZ, R29 ;  /* 0x0000001dff1d723e */ /* 0x000fe200000000ff */
[-C--:B------:R-:W-:Y:S01]  /*74a0*/  FMUL R38, R38, R154.reuse ;  /* 0x0000009a26267220 */ /* 0x080fe20000400000 */
[C---:B------:R-:W-:Y:S01]  /*74b0*/  ISETP.GT.AND P2, PT, R0.reuse, 0x8, P1 ;  /* 0x000000080000780c */ /* 0x040fe20000f44270 */
[----:B------:R-:W-:Y:S01]  /*74c0*/  @P4 STG.E.U16 desc[UR36][R6.64+0x2], R27 ;  /* 0x0000021b06004986 */ /* 0x000fe2000c101524 */
[----:B------:R-:W-:Y:S01]  /*74d0*/  ISETP.GT.AND P1, PT, R3, 0x10, PT ;  /* 0x000000100300780c */ /* 0x000fe20003f24270 */
[----:B------:R-:W-:Y:S01]  /*74e0*/  FMUL R39, R39, R154 ;  /* 0x0000009a27277220 */ /* 0x000fe20000400000 */
[----:B------:R-:W-:Y:S01]  /*74f0*/  F2FP.F16.F32.PACK_AB R30, RZ, R30 ;  /* 0x0000001eff1e723e */ /* 0x000fe200000000ff */
[----:B------:R-:W-:Y:S01]  /*7500*/  @P5 STG.E.U16 desc[UR36][R4.64+0x10], R28 ;  /* 0x0000101c04005986 */ /* 0x000fe2000c101524 */
[----:B------:R-:W-:Y:S01]  /*7510*/  ISETP.GT.AND P4, PT, R0, RZ, P1 ;  /* 0x000000ff0000720c */ /* 0x000fe20000f84270 */
[-C--:B------:R-:W-:Y:S01]  /*7520*/  FMUL R40, R40, R154.reuse ;  /* 0x0000009a28287220 */ /* 0x080fe20000400000 */
[----:B------:R-:W-:Y:S01]  /*7530*/  F2FP.F16.F32.PACK_AB R31, RZ, R31 ;  /* 0x0000001fff1f723e */ /* 0x000fe200000000ff */
[----:B------:R-:W-:Y:S01]  /*7540*/  @P3 STG.E.U16 desc[UR36][R4.64+0x12], R29 ;  /* 0x0000121d04003986 */ /* 0x000fe2000c101524 */
[----:B------:R-:W-:Y:S01]  /*7550*/  ISETP.GT.AND P3, PT, R0, 0x8, P0 ;  /* 0x000000080000780c */ /* 0x000fe20000764270 */
[----:B------:R-:W-:Y:S01]  /*7560*/  FMUL R41, R41, R154 ;  /* 0x0000009a29297220 */ /* 0x000fe20000400000 */
[----:B------:R-:W-:Y:S01]  /*7570*/  ISETP.GT.AND P0, PT, R3, 0x11, PT ;  /* 0x000000110300780c */ /* 0x000fe20003f04270 */
[----:B------:R-:W-:Y:S01]  /*7580*/  @P2 STG.E.U16 desc[UR36][R6.64+0x10], R30 ;  /* 0x0000101e06002986 */ /* 0x000fe2000c101524 */
[----:B------:R-:W-:Y:S01]  /*7590*/  F2FP.F16.F32.PACK_AB R32, RZ, R32 ;  /* 0x00000020ff20723e */ /* 0x000fe200000000ff */
[-C--:B------:R-:W-:Y:S01]  /*75a0*/  FMUL R42, R42, R154.reuse ;  /* 0x0000009a2a2a7220 */ /* 0x080fe20000400000 */
[C---:B------:R-:W-:Y:S01]  /*75b0*/  ISETP.GT.AND P5, PT, R0.reuse, RZ, P0 ;  /* 0x000000ff0000720c */ /* 0x040fe200007a4270 */
[-C--:B------:R-:W-:Y:S01]  /*75c0*/  FMUL R43, R43, R154.reuse ;  /* 0x0000009a2b2b7220 */ /* 0x080fe20000400000 */
[----:B------:R-:W-:Y:S01]  /*75d0*/  ISETP.GT.AND P2, PT, R0, 0x8, P1 ;  /* 0x000000080000780c */ /* 0x000fe20000f44270 */
[-C--:B------:R-:W-:Y:S01]  /*75e0*/  FMUL R44, R44, R154.reuse ;  /* 0x0000009a2c2c7220 */ /* 0x080fe20000400000 */
[----:B------:R-:W-:Y:S01]  /*75f0*/  ISETP.GT.AND P1, PT, R3, 0x18, PT ;  /* 0x000000180300780c */ /* 0x000fe20003f24270 */
[-C--:B------:R-:W-:Y:S01]  /*7600*/  FMUL R45, R45, R154.reuse ;  /* 0x0000009a2d2d7220 */ /* 0x080fe20000400000 */
[----:B------:R-:W-:Y:S01]  /*7610*/  F2FP.F16.F32.PACK_AB R33, RZ, R33 ;  /* 0x00000021ff21723e */ /* 0x000fe200000000ff */
[----:B------:R-:W-:Y:S01]  /*7620*/  @P3 STG.E.U16 desc[UR36][R6.64+0x12], R31 ;  /* 0x0000121f06003986 */ /* 0x000fe2000c101524 */
[----:B------:R-:W-:Y:S01]  /*7630*/  ISETP.GT.AND P3, PT, R0, 0x8, P0 ;  /* 0x000000080000780c */ /* 0x000fe20000764270 */
[-C--:B------:R-:W-:Y:S01]  /*7640*/  FMUL R46, R46, R154.reuse ;  /* 0x0000009a2e2e7220 */ /* 0x080fe20000400000 */
[----:B------:R-:W-:Y:S01]  /*7650*/  ISETP.GT.AND P0, PT, R3, 0x19, PT ;  /* 0x000000190300780c */ /* 0x000fe20003f04270 */
[----:B------:R-:W-:Y:S01]  /*7660*/  @P4 STG.E.U16 desc[UR36][R4.64+0x20], R32 ;  /* 0x0000202004004986 */ /* 0x000fe2000c101524 */
[C---:B------:R-:W-:Y:S01]  /*7670*/  ISETP.GT.AND P4, PT, R0.reuse, RZ, P1 ;  /* 0x000000ff0000720c */ /* 0x040fe20000f84270 */
[----:B------:R-:W-:Y:S01]  /*7680*/  FMUL R47, R47, R154 ;  /* 0x0000009a2f2f7220 */ /* 0x000fe20000400000 */
[----:B------:R-:W-:Y:S01]  /*7690*/  F2FP.F16.F32.PACK_AB R34, RZ, R34 ;  /* 0x00000022ff22723e */ /* 0x000fe200000000ff */
[----:B------:R-:W-:Y:S01]  /*76a0*/  @P5 STG.E.U16 desc[UR36][R4.64+0x22], R33 ;  /* 0x0000222104005986 */ /* 0x000fe2000c101524 */
[----:B------:R-:W-:Y:S01]  /*76b0*/  ISETP.GT.AND P5, PT, R0, RZ, P0 ;  /* 0x000000ff0000720c */ /* 0x000fe200007a4270 */
[----:B------:R-:W-:Y:S01]  /*76c0*/  FMUL R48, R48, R154 ;  /* 0x0000009a30307220 */ /* 0x000fe20000400000 */
[----:B------:R-:W-:Y:S01]  /*76d0*/  F2FP.F16.F32.PACK_AB R35, RZ, R35 ;  /* 0x00000023ff23723e */ /* 0x000fe200000000ff */
[----:B------:R-:W-:Y:S01]  /*76e0*/  @P2 STG.E.U16 desc[UR36][R6.64+0x20], R34 ;  /* 0x0000202206002986 */ /* 0x000fe2000c101524 */
[----:B------:R-:W-:Y:S01]  /*76f0*/  F2FP.F16.F32.PACK_AB R36, RZ, R36 ;  /* 0x00000024ff24723e */ /* 0x000fe200000000ff */
[-C--:B------:R-:W-:Y:S01]  /*7700*/  FMUL R49, R49, R154.reuse ;  /* 0x0000009a31317220 */ /* 0x080fe20000400000 */
[----:B------:R-:W-:Y:S01]  /*7710*/  ISETP.GT.AND P2, PT, R0, 0x8, P1 ;  /* 0x000000080000780c */ /* 0x000fe20000f44270 */
[----:B------:R-:W-:Y:S01]  /*7720*/  @P3 STG.E.U16 desc[UR36][R6.64+0x22], R35 ;  /* 0x0000222306003986 */ /* 0x000fe2000c101524 */
[----:B------:R-:W-:Y:S01]  /*7730*/  ISETP.GT.AND P1, PT, R3, 0x20, PT ;  /* 0x000000200300780c */ /* 0x000fe20003f24270 */
[-C--:B------:R-:W-:Y:S01]  /*7740*/  FMUL R50, R50, R154.reuse ;  /* 0x0000009a32327220 */ /* 0x080fe20000400000 */
[----:B------:R-:W-:Y:S01]  /*7750*/  F2FP.F16.F32.PACK_AB R37, RZ, R37 ;  /* 0x00000025ff25723e */ /* 0x000fe200000000ff */
[----:B------:R-:W-:Y:S01]  /*7760*/  @P4 STG.E.U16 desc[UR36][R4.64+0x30], R36 ;  /* 0x0000302404004986 */ /* 0x000fe2000c101524 */
[C---:B------:R-:W-:Y:S01]  /*7770*/  ISETP.GT.AND P3, PT, R0.reuse, 0x8, P0 ;  /* 0x000000080000780c */ /* 0x040fe20000764270 */
[-C--:B------:R-:W-:Y:S01]  /*7780*/  FMUL R51, R51, R154.reuse ;  /* 0x0000009a33337220 */ /* 0x080fe20000400000 */
[----:B------:R-:W-:Y:S01]  /*7790*/  ISETP.GT.AND P0, PT, R3, 0x21, PT ;  /* 0x000000210300780c */ /* 0x000fe20003f04270 */
[----:B------:R-:W-:Y:S01]  /*77a0*/  @P5 STG.E.U16 desc[UR36][R4.64+0x32], R37 ;  /* 0x0000322504005986 */ /* 0x000fe2000c101524 */
[----:B------:R-:W-:Y:S01]  /*77b0*/  ISETP.GT.AND P4, PT, R0, RZ, P1 ;  /* 0x000000ff0000720c */ /* 0x000fe20000f84270 */
[----:B------:R-:W-:Y:S01]  /*77c0*/  FMUL R52, R52, R154 ;  /* 0x0000009a34347220 */ /* 0x000fe20000400000 */
[----:B------:R-:W-:Y:S01]  /*77d0*/  F2FP.F16.F32.PACK_AB R38, RZ, R38 ;  /* 0x00000026ff26723e */ /* 0x000fe200000000ff */
[-C--:B------:R-:W-:Y:S01]  /*77e0*/  FMUL R53, R53, R154.reuse ;  /* 0x0000009a35357220 */ /* 0x080fe20000400000 */
        /* <DEDUP_REMOVED lines=325> */
[----:B------:R-:W-:Y:S01]  /*8c40*/  FMUL R151, R151, R154 ;  /* 0x0000009a97977220 */ /* 0x000fe20000400000 */
[----:B------:R-:W-:Y:S01]  /*8c50*/  ISETP.GT.AND P2, PT, R0, 0x8, P1 ;  /* 0x000000080000780c */ /* 0x000fe20000f44270 */
[----:B------:R-:W-:Y:S01]  /*8c60*/  @P3 STG.E.U16 desc[UR36][R6.64+0x132], R103 ;  /* 0x0001326706003986 */ /* 0x000fe2000c101524 */
[----:B------:R-:W-:-:S02]  /*8c70*/  ISETP.GT.AND P1, PT, R3, 0xa8, PT ;  /* 0x000000a80300780c */ /* 0x000fc40003f24270 */
[----:B------:R-:W-:Y:S01]  /*8c80*/  F2FP.F16.F32.PACK_AB R105, RZ, R105 ;  /* 0x00000069ff69723e */ /* 0x000fe200000000ff */
[----:B------:R-:W-:Y:S01]  /*8c90*/  @P4 STG.E.U16 desc[UR36][R4.64+0x140], R104 ;  /* 0x0001406804004986 */ /* 0x000fe2000c101524 */
[C---:B------:R-:W-:Y:S02]  /*8ca0*/  ISETP.GT.AND P3, PT, R0.reuse, 0x8, P0 ;  /* 0x000000080000780c */ /* 0x040fe40000764270 */
[----:B------:R-:W-:Y:S01]  /*8cb0*/  ISETP.GT.AND P0, PT, R3, 0xa9, PT ;  /* 0x000000a90300780c */ /* 0x000fe20003f04270 */
[----:B------:R-:W-:Y:S01]  /*8cc0*/  @P5 STG.E.U16 desc[UR36][R4.64+0x142], R105 ;  /* 0x0001426904005986 */ /* 0x000fe2000c101524 */
[C---:B------:R-:W-:Y:S02]  /*8cd0*/  ISETP.GT.AND P4, PT, R0.reuse, RZ, P1 ;  /* 0x000000ff0000720c */ /* 0x040fe40000f84270 */
[----:B------:R-:W-:Y:S02]  /*8ce0*/  F2FP.F16.F32.PACK_AB R106, RZ, R106 ;  /* 0x0000006aff6a723e */ /* 0x000fe400000000ff */
[----:B------:R-:W-:-:S02]  /*8cf0*/  ISETP.GT.AND P5, PT, R0, RZ, P0 ;  /* 0x000000ff0000720c */ /* 0x000fc400007a4270 */
[----:B------:R-:W-:Y:S01]  /*8d00*/  F2FP.F16.F32.PACK_AB R107, RZ, R107 ;  /* 0x0000006bff6b723e */ /* 0x000fe200000000ff */
[----:B------:R-:W-:Y:S01]  /*8d10*/  @P2 STG.E.U16 desc[UR36][R6.64+0x140], R106 ;  /* 0x0001406a06002986 */ /* 0x000fe2000c101524 */
[----:B------:R-:W-:Y:S02]  /*8d20*/  F2FP.F16.F32.PACK_AB R108, RZ, R108 ;  /* 0x0000006cff6c723e */ /* 0x000fe400000000ff */
[C---:B------:R-:W-:Y:S01]  /*8d30*/  ISETP.GT.AND P2, PT, R0.reuse, 0x8, P1 ;  /* 0x000000080000780c */ /* 0x040fe20000f44270 */
[----:B------:R-:W-:Y:S01]  /*8d40*/  @P3 STG.E.U16 desc[UR36][R6.64+0x142], R107 ;  /* 0x0001426b06003986 */ /* 0x000fe2000c101524 */
[----:B------:R-:W-:Y:S02]  /*8d50*/  ISETP.GT.AND P1, PT, R3, 0xb0, PT ;  /* 0x000000b00300780c */ /* 0x000fe40003f24270 */
[----:B------:R-:W-:Y:S01]  /*8d60*/  F2FP.F16.F32.PACK_AB R109, RZ, R109 ;  /* 0x0000006dff6d723e */ /* 0x000fe200000000ff */
[----:B------:R-:W-:Y:S01]  /*8d70*/  @P4 STG.E.U16 desc[UR36][R4.64+0x150], R108 ;  /* 0x0001506c04004986 */ /* 0x000fe2000c101524 */
[----:B------:R-:W-:-:S02]  /*8d80*/  ISETP.GT.AND P3, PT, R0, 0x8, P0 ;  /* 0x000000080000780c */ /* 0x000fc40000764270 */
[----:B------:R-:W-:Y:S01]  /*8d90*/  ISETP.GT.AND P0, PT, R3, 0xb1, PT ;  /* 0x000000b10300780c */ /* 0x000fe20003f04270 */
[----:B------:R-:W-:Y:S01]  /*8da0*/  @P5 STG.E.U16 desc[UR36][R4.64+0x152], R109 ;  /* 0x0001526d04005986 */ /* 0x000fe2000c101524 */
[C---:B------:R-:W-:Y:S02]  /*8db0*/  ISETP.GT.AND P4, PT, R0.reuse, RZ, P1 ;  /* 0x000000ff0000720c */ /* 0x040fe40000f84270 */
[----:B------:R-:W-:Y:S02]  /*8dc0*/  F2FP.F16.F32.PACK_AB R110, RZ, R110 ;  /* 0x0000006eff6e723e */ /* 0x000fe400000000ff */
[----:B------:R-:W-:Y:S02]  /*8dd0*/  ISETP.GT.AND P5, PT, R0, RZ, P0 ;  /* 0x000000ff0000720c */ /* 0x000fe400007a4270 */
[----:B------:R-:W-:Y:S01]  /*8de0*/  F2FP.F16.F32.PACK_AB R111, RZ, R111 ;  /* 0x0000006fff6f723e */ /* 0x000fe200000000ff */
[----:B------:R-:W-:Y:S01]  /*8df0*/  @P2 STG.E.U16 desc[UR36][R6.64+0x150], R110 ;  /* 0x0001506e06002986 */ /* 0x000fe2000c101524 */
[----:B------:R-:W-:-:S02]  /*8e00*/  F2FP.F16.F32.PACK_AB R112, RZ, R112 ;  /* 0x00000070ff70723e */ /* 0x000fc400000000ff */
[C---:B------:R-:W-:Y:S01]  /*8e10*/  ISETP.GT.AND P2, PT, R0.reuse, 0x8, P1 ;  /* 0x000000080000780c */ /* 0x040fe20000f44270 */
[----:B------:R-:W-:Y:S01]  /*8e20*/  @P3 STG.E.U16 desc[UR36][R6.64+0x152], R111 ;  /* 0x0001526f06003986 */ /* 0x000fe2000c101524 */
[C---:B------:R-:W-:Y:S02]  /*8e30*/  ISETP.GT.AND P1, PT, R3.reuse, 0xb8, PT ;  /* 0x000000b80300780c */ /* 0x040fe40003f24270 */
[----:B------:R-:W-:Y:S01]  /*8e40*/  F2FP.F16.F32.PACK_AB R113, RZ, R113 ;  /* 0x00000071ff71723e */ /* 0x000fe200000000ff */
[----:B------:R-:W-:Y:S01]  /*8e50*/  @P4 STG.E.U16 desc[UR36][R4.64+0x160], R112 ;  /* 0x0001607004004986 */ /* 0x000fe2000c101524 */
[C---:B------:R-:W-:Y:S02]  /*8e60*/  ISETP.GT.AND P3, PT, R0.reuse, 0x8, P0 ;  /* 0x000000080000780c */ /* 0x040fe40000764270 */
[----:B------:R-:W-:Y:S01]  /*8e70*/  ISETP.GT.AND P0, PT, R3, 0xb9, PT ;  /* 0x000000b90300780c */ /* 0x000fe20003f04270 */
[----:B------:R-:W-:Y:S01]  /*8e80*/  @P5 STG.E.U16 desc[UR36][R4.64+0x162], R113 ;  /* 0x0001627104005986 */ /* 0x000fe2000c101524 */
[----:B------:R-:W-:-:S02]  /*8e90*/  ISETP.GT.AND P4, PT, R0, RZ, P1 ;  /* 0x000000ff0000720c */ /* 0x000fc40000f84270 */
[----:B------:R-:W-:Y:S02]  /*8ea0*/  F2FP.F16.F32.PACK_AB R114, RZ, R114 ;  /* 0x00000072ff72723e */ /* 0x000fe400000000ff */
[C---:B------:R-:W-:Y:S02]  /*8eb0*/  ISETP.GT.AND P5, PT, R0.reuse, RZ, P0 ;  /* 0x000000ff0000720c */ /* 0x040fe400007a4270 */
[----:B------:R-:W-:Y:S01]  /*8ec0*/  F2FP.F16.F32.PACK_AB R115, RZ, R115 ;  /* 0x00000073ff73723e */ /* 0x000fe200000000ff */
[----:B------:R-:W-:Y:S01]  /*8ed0*/  @P2 STG.E.U16 desc[UR36][R6.64+0x160], R114 ;  /* 0x0001607206002986 */ /* 0x000fe2000c101524 */
[----:B------:R-:W-:Y:S02]  /*8ee0*/  F2FP.F16.F32.PACK_AB R116, RZ, R116 ;  /* 0x00000074ff74723e */ /* 0x000fe400000000ff */
        /* <DEDUP_REMOVED lines=65> */
[----:B------:R-:W-:Y:S02]  /*9300*/  ISETP.GT.AND P5, PT, R0, RZ, P0 ;  /* 0x000000ff0000720c */ /* 0x000fe400007a4270 */
[----:B------:R-:W-:Y:S02]  /*9310*/  F2FP.F16.F32.PACK_AB R134, RZ, R134 ;  /* 0x00000086ff86723e */ /* 0x000fe400000000ff */
[----:B------:R-:W-:Y:S02]  /*9320*/  F2FP.F16.F32.PACK_AB R135, RZ, R135 ;  /* 0x00000087ff87723e */ /* 0x000fe400000000ff */
[----:B------:R-:W-:Y:S01]  /*9330*/  F2FP.F16.F32.PACK_AB R136, RZ, R136 ;  /* 0x00000088ff88723e */ /* 0x000fe200000000ff */
[----:B------:R-:W-:Y:S01]  /*9340*/  @P2 STG.E.U16 desc[UR36][R6.64+0x1b0], R134 ;  /* 0x0001b08606002986 */ /* 0x000fe2000c101524 */
[----:B------:R-:W-:-:S02]  /*9350*/  F2FP.F16.F32.PACK_AB R137, RZ, R137 ;  /* 0x00000089ff89723e */ /* 0x000fc400000000ff */
[C---:B------:R-:W-:Y:S01]  /*9360*/  ISETP.GT.AND P1, PT, R0.reuse, 0x8, P1 ;  /* 0x000000080000780c */ /* 0x040fe20000f24270 */
[----:B------:R-:W-:Y:S01]  /*9370*/  @P3 STG.E.U16 desc[UR36][R6.64+0x1b2], R135 ;  /* 0x0001b28706003986 */ /* 0x000fe2000c101524 */
[C---:B------:R-:W-:Y:S02]  /*9380*/  ISETP.GT.AND P2, PT, R0.reuse, 0x8, P0 ;  /* 0x000000080000780c */ /* 0x040fe40000744270 */
[C---:B------:R-:W-:Y:S01]  /*9390*/  ISETP.GT.AND P0, PT, R3.reuse, 0xe9, PT ;  /* 0x000000e90300780c */ /* 0x040fe20003f04270 */
[----:B------:R-:W-:Y:S01]  /*93a0*/  @P4 STG.E.U16 desc[UR36][R4.64+0x1c0], R136 ;  /* 0x0001c08804004986 */ /* 0x000fe2000c101524 */
[----:B------:R-:W-:Y:S02]  /*93b0*/  ISETP.GT.AND P4, PT, R3, 0xe8, PT ;  /* 0x000000e80300780c */ /* 0x000fe40003f84270 */
[----:B------:R-:W-:Y:S01]  /*93c0*/  F2FP.F16.F32.PACK_AB R138, RZ, R138 ;  /* 0x0000008aff8a723e */ /* 0x000fe200000000ff */
[----:B------:R-:W-:Y:S01]  /*93d0*/  @P5 STG.E.U16 desc[UR36][R4.64+0x1c2], R137 ;  /* 0x0001c28904005986 */ /* 0x000fe2000c101524 */
[----:B------:R-:W-:-:S02]  /*93e0*/  ISETP.GT.AND P5, PT, R0, RZ, P4 ;  /* 0x000000ff0000720c */ /* 0x000fc400027a4270 */
[----:B------:R-:W-:Y:S01]  /*93f0*/  F2FP.F16.F32.PACK_AB R139, RZ, R139 ;  /* 0x0000008bff8b723e */ /* 0x000fe200000000ff */
[----:B------:R-:W-:Y:S01]  /*9400*/  @P1 STG.E.U16 desc[UR36][R6.64+0x1c0], R138 ;  /* 0x0001c08a06001986 */ /* 0x000fe2000c101524 */
[----:B------:R-:W-:Y:S02]  /*9410*/  F2FP.F16.F32.PACK_AB R140, RZ, R140 ;  /* 0x0000008cff8c723e */ /* 0x000fe400000000ff */
[C---:B------:R-:W-:Y:S01]  /*9420*/  ISETP.GT.AND P3, PT, R0.reuse, RZ, P0 ;  /* 0x000000ff0000720c */ /* 0x040fe20000764270 */
[----:B------:R-:W-:Y:S01]  /*9430*/  @P2 STG.E.U16 desc[UR36][R6.64+0x1c2], R139 ;  /* 0x0001c28b06002986 */ /* 0x000fe2000c101524 */
[C---:B------:R-:W-:Y:S02]  /*9440*/  ISETP.GT.AND P4, PT, R0.reuse, 0x8, P4 ;  /* 0x000000080000780c */ /* 0x040fe40002784270 */
[----:B------:R-:W-:Y:S02]  /*9450*/  F2FP.F16.F32.PACK_AB R141, RZ, R141 ;  /* 0x0000008dff8d723e */ /* 0x000fe400000000ff */
[----:B------:R-:W-:Y:S01]  /*9460*/  F2FP.F16.F32.PACK_AB R142, RZ, R142 ;  /* 0x0000008eff8e723e */ /* 0x000fe200000000ff */
[----:B------:R-:W-:Y:S01]  /*9470*/  @P5 STG.E.U16 desc[UR36][R4.64+0x1d0], R140 ;  /* 0x0001d08c04005986 */ /* 0x000fe2000c101524 */
[----:B------:R-:W-:-:S02]  /*9480*/  ISETP.GT.AND P5, PT, R0, 0x8, P0 ;  /* 0x000000080000780c */ /* 0x000fc400007a4270 */
[----:B------:R-:W-:Y:S02]  /*9490*/  F2FP.F16.F32.PACK_AB R143, RZ, R143 ;  /* 0x0000008fff8f723e */ /* 0x000fe400000000ff */
[C---:B------:R-:W-:Y:S01]  /*94a0*/  ISETP.GT.AND P0, PT, R3.reuse, 0xf1, PT ;  /* 0x000000f10300780c */ /* 0x040fe20003f04270 */
[----:B------:R-:W-:Y:S01]  /*94b0*/  @P3 STG.E.U16 desc[UR36][R4.64+0x1d2], R141 ;  /* 0x0001d28d04003986 */ /* 0x000fe2000c101524 */
[----:B------:R-:W-:Y:S02]  /*94c0*/  ISETP.GT.AND P3, PT, R3, 0xf0, PT ;  /* 0x000000f00300780c */ /* 0x000fe40003f64270 */
[----:B------:R-:W-:Y:S01]  /*94d0*/  F2FP.F16.F32.PACK_AB R144, RZ, R144 ;  /* 0x00000090ff90723e */ /* 0x000fe200000000ff */
[----:B------:R-:W-:Y:S01]  /*94e0*/  @P4 STG.E.U16 desc[UR36][R6.64+0x1d0], R142 ;  /* 0x0001d08e06004986 */ /* 0x000fe2000c101524 */
[C---:B------:R-:W-:Y:S02]  /*94f0*/  ISETP.GT.AND P4, PT, R0.reuse, RZ, P3 ;  /* 0x000000ff0000720c */ /* 0x040fe40001f84270 */
[----:B------:R-:W-:Y:S01]  /*9500*/  F2FP.F16.F32.PACK_AB R145, RZ, R145 ;  /* 0x00000091ff91723e */ /* 0x000fe200000000ff */
[----:B------:R-:W-:Y:S01]  /*9510*/  @P5 STG.E.U16 desc[UR36][R6.64+0x1d2], R143 ;  /* 0x0001d28f06005986 */ /* 0x000fe2000c101524 */
[----:B------:R-:W-:-:S02]  /*9520*/  ISETP.GT.AND P5, PT, R0, RZ, P0 ;  /* 0x000000ff0000720c */ /* 0x000fc400007a4270 */
[C---:B------:R-:W-:Y:S02]  /*9530*/  ISETP.GT.AND P2, PT, R3.reuse, 0xf8, PT ;  /* 0x000000f80300780c */ /* 0x040fe40003f44270 */
[----:B------:R-:W-:Y:S02]  /*9540*/  ISETP.GT.AND P1, PT, R3, 0xf9, PT ;  /* 0x000000f90300780c */ /* 0x000fe40003f24270 */
[C---:B------:R-:W-:Y:S02]  /*9550*/  ISETP.GT.AND P3, PT, R0.reuse, 0x8, P3 ;  /* 0x000000080000780c */ /* 0x040fe40001f64270 */
[C---:B------:R-:W-:Y:S01]  /*9560*/  ISETP.GT.AND P0, PT, R0.reuse, 0x8, P0 ;  /* 0x000000080000780c */ /* 0x040fe20000704270 */
[----:B------:R-:W-:Y:S01]  /*9570*/  @P4 STG.E.U16 desc[UR36][R4.64+0x1e0], R144 ;  /* 0x0001e09004004986 */ /* 0x000fe2000c101524 */
[C---:B------:R-:W-:Y:S02]  /*9580*/  ISETP.GT.AND P4, PT, R0.reuse, RZ, P1 ;  /* 0x000000ff0000720c */ /* 0x040fe40000f84270 */
[----:B------:R-:W-:Y:S01]  /*9590*/  F2FP.F16.F32.PACK_AB R146, RZ, R146 ;  /* 0x00000092ff92723e */ /* 0x000fe200000000ff */
[----:B------:R-:W-:Y:S01]  /*95a0*/  @P5 STG.E.U16 desc[UR36][R4.64+0x1e2], R145 ;  /* 0x0001e29104005986 */ /* 0x000fe2000c101524 */
[----:B------:R-:W-:-:S02]  /*95b0*/  ISETP.GT.AND P5, PT, R0, RZ, P2 ;  /* 0x000000ff0000720c */ /* 0x000fc400017a4270 */
[C---:B------:R-:W-:Y:S02]  /*95c0*/  ISETP.GT.AND P2, PT, R0.reuse, 0x8, P2 ;  /* 0x000000080000780c */ /* 0x040fe40001744270 */
[----:B------:R-:W-:Y:S01]  /*95d0*/  F2FP.F16.F32.PACK_AB R147, RZ, R147 ;  /* 0x00000093ff93723e */ /* 0x000fe200000000ff */
[----:B------:R-:W-:Y:S01]  /*95e0*/  @P3 STG.E.U16 desc[UR36][R6.64+0x1e0], R146 ;  /* 0x0001e09206003986 */ /* 0x000fe2000c101524 */
[----:B------:R-:W-:Y:S02]  /*95f0*/  ISETP.GT.AND P1, PT, R0, 0x8, P1 ;  /* 0x000000080000780c */ /* 0x000fe40000f24270 */
[----:B------:R-:W-:Y:S01]  /*9600*/  F2FP.F16.F32.PACK_AB R148, RZ, R148 ;  /* 0x00000094ff94723e */ /* 0x000fe200000000ff */
[----:B------:R-:W-:Y:S01]  /*9610*/  @P0 STG.E.U16 desc[UR36][R6.64+0x1e2], R147 ;  /* 0x0001e29306000986 */ /* 0x000fe2000c101524 */
[----:B------:R-:W-:Y:S02]  /*9620*/  F2FP.F16.F32.PACK_AB R149, RZ, R149 ;  /* 0x00000095ff95723e */ /* 0x000fe400000000ff */
[----:B------:R-:W-:Y:S01]  /*9630*/  F2FP.F16.F32.PACK_AB R150, RZ, R150 ;  /* 0x00000096ff96723e */ /* 0x000fe200000000ff */
[----:B------:R-:W-:Y:S01]  /*9640*/  @P5 STG.E.U16 desc[UR36][R4.64+0x1f0], R148 ;  /* 0x0001f09404005986 */ /* 0x000fe2000c101524 */
[----:B------:R-:W-:-:S03]  /*9650*/  F2FP.F16.F32.PACK_AB R151, RZ, R151 ;  /* 0x00000097ff97723e */ /* 0x000fc600000000ff */
[----:B------:R0:W-:Y:S02]  /*9660*/  @P4 STG.E.U16 desc[UR36][R4.64+0x1f2], R149 ;  /* 0x0001f29504004986 */ /* 0x0001e4000c101524 */
[----:B0-----:R-:W-:Y:S02]  /*9670*/  @P2 IMAD.MOV.U32 R4, RZ, RZ, R6 ;  /* 0x000000ffff042224 */ /* 0x001fe400078e0006 */
[----:B------:R-:W-:-:S05]  /*9680*/  @P2 IMAD.MOV.U32 R5, RZ, RZ, R7 ;  /* 0x000000ffff052224 */ /* 0x000fca00078e0007 */
[----:B------:R0:W-:Y:S04]  /*9690*/  @P2 STG.E.U16 desc[UR36][R4.64+0x1f0], R150 ;  /* 0x0001f09604002986 */ /* 0x0001e8000c101524 */
[----:B------:R0:W-:Y:S02]  /*96a0*/  @P1 STG.E.U16 desc[UR36][R6.64+0x1f2], R151 ;  /* 0x0001f29706001986 */ /* 0x0001e4000c101524 */
.L_x_282:
[----:B------:R-:W-:Y:S05]  /*96b0*/  BSYNC B0 ;  /* 0x0000000000007941 */ /* 0x000fea0003800000 */
.L_x_28:
[----:B------:R-:W-:Y:S01]  /*96c0*/  ULDC UR4, c[0x0][0xc] ;  /* 0x0000030000047ab9 */ /* 0x000fe20000000800 */
[----:B------:R-:W-:Y:S01]  /*96d0*/  ULDC UR5, c[0x0][0x10] ;  /* 0x0000040000057ab9 */ /* 0x000fe20000000800 */
[----:B0-----:R-:W0:Y:S01]  /*96e0*/  LDC R3, c[0x0][0x14] ;  /* 0x00000500ff037b82 */ /* 0x001e220000000800 */
[----:B------:R-:W-:Y:S01]  /*96f0*/  UIMAD.WIDE.U32 UR4, UR4, UR5, URZ ;  /* 0x00000005040472a5 */ /* 0x000fe2000f8e003f */
[----:B------:R-:W-:Y:S01]  /*9700*/  PRMT R0, RZ, 0x7610, R0 ;  /* 0x00007610ff007816 */ /* 0x000fe20000000000 */
[----:B----45:R-:W-:Y:S02]  /*9710*/  IMAD.MOV.U32 R152, RZ, RZ, -0x1 ;  /* 0xffffffffff987424 */ /* 0x030fe400078e00ff */
[----:B------:R-:W-:Y:S02]  /*9720*/  IMAD.MOV.U32 R23, RZ, RZ, -0x1 ;  /* 0xffffffffff177424 */ /* 0x000fe400078e00ff */
[----:B0-----:R-:W-:-:S04]  /*9730*/  IMAD.WIDE.U32 R16, R3, UR4, R16 ;  /* 0x0000000403107c25 */ /* 0x001fc8000f8e0010 */
[----:B------:R-:W-:Y:S01]  /*9740*/  IMAD R3, R3, UR5, RZ ;  /* 0x0000000503037c24 */ /* 0x000fe2000f8e02ff */
[----:B------:R-:W-:Y:S02]  /*9750*/  ULDC.64 UR4, c[0x0][0x650] ;  /* 0x0001940000047ab9 */ /* 0x000fe40000000a00 */
[----:B------:R-:W-:Y:S01]  /*9760*/  ISETP.GE.U32.AND P0, PT, R16, UR4, PT ;  /* 0x0000000410007c0c */ /* 0x000fe2000bf06070 */
[----:B------:R-:W-:-:S05]  /*9770*/  IMAD.IADD R17, R17, 0x1, R3 ;  /* 0x0000000111117824 */ /* 0x000fca00078e0203 */
[----:B------:R-:W-:-:S13]  /*9780*/  ISETP.GE.U32.AND.EX P0, PT, R17, UR5, PT, P0 ;  /* 0x0000000511007c0c */ /* 0x000fda000bf06100 */
[----:B------:R-:W-:Y:S05]  /*9790*/  @P0 BRA `(.L_x_283) ;  /* 0x0000000400640947 */ /* 0x000fea0003800000 */
[----:B------:R-:W0:Y:S01]  /*97a0*/  S2R R12, SR_CTAID.X ;  /* 0x00000000000c7919 */ /* 0x000e220000002500 */
[----:B------:R-:W4:Y:S01]  /*97b0*/  LDC.64 R10, c[0x0][0x628] ;  /* 0x00018a00ff0a7b82 */ /* 0x000f220000000a00 */
[----:B------:R-:W-:Y:S01]  /*97c0*/  ULDC UR4, c[0x0][0x150] ;  /* 0x0000540000047ab9 */ /* 0x000fe20000000800 */
[----:B-123--:R-:W-:Y:S01]  /*97d0*/  IMAD.MOV.U32 R8, RZ, RZ, R16 ;  /* 0x000000ffff087224 */ /* 0x00efe200078e0010 */
[----:B------:R-:W1:Y:S01]  /*97e0*/  S2R R24, SR_CTAID.Y ;  /* 0x0000000000187919 */ /* 0x000e620000002600 */
[----:B------:R-:W-:-:S04]  /*97f0*/  IMAD.MOV.U32 R9, RZ, RZ, R17 ;  /* 0x000000ffff097224 */ /* 0x000fc800078e0011 */
[----:B------:R-:W2:Y:S08]  /*9800*/  LDC R21, c[0x0][0x144] ;  /* 0x00005100ff157b82 */ /* 0x000eb00000000800 */
[----:B------:R-:W3:Y:S08]  /*9810*/  LDC R0, c[0x0][0x630] ;  /* 0x00018c00ff007b82 */ /* 0x000ef00000000800 */
[----:B------:R-:W1:Y:S01]  /*9820*/  LDC.64 R14, c[0x0][0x620] ;  /* 0x00018800ff0e7b82 */ /* 0x000e620000000a00 */
[----:B----4-:R-:W-:-:S04]  /*9830*/  ISETP.NE.U32.AND P0, PT, R10, RZ, PT ;  /* 0x000000ff0a00720c */ /* 0x010fc80003f05070 */
[----:B------:R-:W-:Y:S02]  /*9840*/  ISETP.NE.AND.EX P0, PT, R11, RZ, PT, P0 ;  /* 0x000000ff0b00720c */ /* 0x000fe40003f05300 */
[----:B0-----:R-:W-:-:S05]  /*9850*/  I2FP.F32.U32 R3, R12 ;  /* 0x0000000c00037245 */ /* 0x001fca0000201000 */
[----:B------:R-:W-:-:S04]  /*9860*/  FMUL R3, R3, UR4 ;  /* 0x0000000403037c20 */ /* 0x000fc80008400000 */
[----:B------:R0:W4:Y:S02]  /*9870*/  F2I.U32.TRUNC.NTZ R20, R3 ;  /* 0x0000000300147305 */ /* 0x000124000020f000 */
[----:B--23--:R-:W-:Y:S05]  /*9880*/  @!P0 BRA `(.L_x_284) ;  /* 0x0000000000288947 */ /* 0x00cfea0003800000 */
[----:B0-----:R-:W0:Y:S02]  /*9890*/  LDC R3, c[0x0][0x634] ;  /* 0x00018d00ff037b82 */ /* 0x001e240000000800 */
        /* <DEDUP_REMOVED lines=9> */
.L_x_284:
[----:B------:R-:W2:Y:S01]  /*9930*/  LDC.64 R30, c[0x0][0x640] ;  /* 0x00019000ff1e7b82 */ /* 0x000ea20000000a00 */
[-CC-:B------:R-:W-:Y:S01]  /*9940*/  SHF.R.U64 R23, R8, R0.reuse, R9.reuse ;  /* 0x0000000008177219 */ /* 0x180fe20000001209 */
[----:B----4-:R-:W-:Y:S01]  /*9950*/  IMAD.MOV R20, RZ, RZ, -R20 ;  /* 0x000000ffff147224 */ /* 0x010fe200078e0a14 */
[----:B------:R-:W-:Y:S01]  /*9960*/  SHF.R.U32.HI R0, RZ, R0, R9 ;  /* 0x00000000ff007219 */ /* 0x000fe20000011609 */
[----:B------:R-:W-:Y:S01]  /*9970*/  ULDC UR4, c[0x0][0x154] ;  /* 0x0000550000047ab9 */ /* 0x000fe20000000800 */
[----:B0-----:R-:W-:Y:S01]  /*9980*/  IADD3 R3, P0, RZ, -R23, RZ ;  /* 0x80000017ff037210 */ /* 0x001fe20007f1e0ff */
[----:B------:R-:W-:Y:S02]  /*9990*/  IMAD R26, R21, R20, R12 ;  /* 0x00000014151a7224 */ /* 0x000fe400078e020c */
[----:B------:R-:W0:Y:S01]  /*99a0*/  LDC R6, c[0x0][0x618] ;  /* 0x00018600ff067b82 */ /* 0x000e220000000800 */
[----:B------:R-:W-:Y:S02]  /*99b0*/  IMAD.MOV.U32 R7, RZ, RZ, 0x1 ;  /* 0x00000001ff077424 */ /* 0x000fe400078e00ff */
[----:B------:R-:W-:-:S04]  /*99c0*/  IMAD.X R5, RZ, RZ, ~R0, P0 ;  /* 0x000000ffff057224 */ /* 0x000fc800000e0e00 */
[-C--:B-1----:R-:W-:Y:S01]  /*99d0*/  IMAD R0, R5, R14.reuse, RZ ;  /* 0x0000000e05007224 */ /* 0x082fe200078e02ff */
[----:B------:R-:W1:Y:S01]  /*99e0*/  LDC R8, c[0x0][0x608] ;  /* 0x00018200ff087b82 */ /* 0x000e620000000800 */
[----:B------:R-:W-:-:S04]  /*99f0*/  IMAD.WIDE.U32 R4, R3, R14, R16 ;  /* 0x0000000e03047225 */ /* 0x000fc800078e0010 */
[----:B------:R-:W-:Y:S01]  /*9a00*/  IMAD R3, R3, R15, R0 ;  /* 0x0000000f03037224 */ /* 0x000fe200078e0200 */
[----:B------:R-:W-:Y:S02]  /*9a10*/  I2FP.F32.U32 R0, R24 ;  /* 0x0000001800007245 */ /* 0x000fe40000201000 */
[----:B------:R-:W3:Y:S01]  /*9a20*/  LDC R28, c[0x0][0x658] ;  /* 0x00019600ff1c7b82 */ /* 0x000ee20000000800 */
[----:B------:R-:W-:Y:S01]  /*9a30*/  IMAD.IADD R3, R5, 0x1, R3 ;  /* 0x0000000105037824 */ /* 0x000fe200078e0203 */
[----:B--2---:R-:W-:Y:S01]  /*9a40*/  ISETP.NE.U32.AND P0, PT, R30, RZ, PT ;  /* 0x000000ff1e00720c */ /* 0x004fe20003f05070 */
[----:B------:R-:W-:Y:S01]  /*9a50*/  FMUL R0, R0, UR4 ;  /* 0x0000000400007c20 */ /* 0x000fe20008400000 */
[----:B------:R-:W-:Y:S02]  /*9a60*/  IMAD.MOV.U32 R5, RZ, RZ, -0x1 ;  /* 0xffffffffff057424 */ /* 0x000fe400078e00ff */
[----:B------:R-:W-:Y:S01]  /*9a70*/  ISETP.NE.AND.EX P0, PT, R31, RZ, PT, P0 ;  /* 0x000000ff1f00720c */ /* 0x000fe20003f05300 */
[----:B------:R2:W4:Y:S01]  /*9a80*/  F2I.U32.TRUNC.NTZ R13, R0 ;  /* 0x00000000000d7305 */ /* 0x000522000020f000 */
[----:B------:R-:W2:Y:S01]  /*9a90*/  LDC R15, c[0x0][0x148] ;  /* 0x00005200ff0f7b82 */ /* 0x000ea20000000800 */
[----:B0-----:R-:W-:-:S02]  /*9aa0*/  SHF.R.U64 R12, R4, R6, R3 ;  /* 0x00000006040c7219 */ /* 0x001fc40000001203 */
[----:B------:R-:W-:-:S05]  /*9ab0*/  SHF.R.U32.HI R3, RZ, R6, R3 ;  /* 0x00000006ff037219 */ /* 0x000fca0000011603 */
[----:B------:R-:W0:Y:S01]  /*9ac0*/  LDC R20, c[0x0][0x600] ;  /* 0x00018000ff147b82 */ /* 0x000e220000000800 */
[-CC-:B-1----:R-:W-:Y:S02]  /*9ad0*/  SHF.R.U64 R10, R12, R8.reuse, R3.reuse ;  /* 0x000000080c0a7219 */ /* 0x182fe40000001203 */
[----:B------:R-:W-:-:S05]  /*9ae0*/  SHF.R.U32.HI R3, RZ, R8, R3 ;  /* 0x00000008ff037219 */ /* 0x000fca0000011603 */
[----:B------:R-:W1:Y:S01]  /*9af0*/  LDC R21, c[0x0][0x648] ;  /* 0x00019200ff157b82 */ /* 0x000e620000000800 */
[-C--:B---3--:R-:W-:Y:S02]  /*9b00*/  SHF.L.U32 R4, R5, R28.reuse, RZ ;  /* 0x0000001c05047219 */ /* 0x088fe400000006ff */
[-CC-:B------:R-:W-:Y:S02]  /*9b10*/  SHF.R.U64 R14, R10, R28.reuse, R3.reuse ;  /* 0x0000001c0a0e7219 */ /* 0x180fe40000001203 */
[----:B------:R-:W-:Y:S02]  /*9b20*/  SHF.R.U32.HI R5, RZ, R28, R3 ;  /* 0x0000001cff057219 */ /* 0x000fe40000011603 */
[----:B------:R-:W-:Y:S01]  /*9b30*/  LOP3.LUT R153, RZ, R4, RZ, 0x33, !PT ;  /* 0x00000004ff997212 */ /* 0x000fe200078e33ff */
[----:B------:R-:W3:Y:S01]  /*9b40*/  LDC R25, c[0x0][0x638] ;  /* 0x00018e00ff197b82 */ /* 0x000ee20000000800 */
[----:B------:R-:W-:Y:S01]  /*9b50*/  SHF.L.U32 R28, R7, R28, RZ ;  /* 0x0000001c071c7219 */ /* 0x000fe200000006ff */
[----:B------:R-:W-:-:S06]  /*9b60*/  IMAD.MOV.U32 R4, RZ, RZ, R14 ;  /* 0x000000ffff047224 */ /* 0x000fcc00078e000e */
[----:B------:R-:W0:Y:S01]  /*9b70*/  LDC R27, c[0x0][0x610] ;  /* 0x00018400ff1b7b82 */ /* 0x000e220000000800 */
[----:B----4-:R-:W-:Y:S05]  /*9b80*/  @!P0 BRA `(.L_x_285) ;  /* 0x0000000000288947 */ /* 0x010fea0003800000 */
[----:B------:R-:W4:Y:S02]  /*9b90*/  LDC R3, c[0x0][0x64c] ;  /* 0x00019300ff037b82 */ /* 0x000f240000000800 */
[----:B----4-:R-:W-:-:S05]  /*9ba0*/  IADD3 R3, P0, R14, R3, RZ ;  /* 0x000000030e037210 */ /* 0x010fca0007f1e0ff */
        /* <DEDUP_REMOVED lines=8> */
.L_x_285:
[----:B------:R-:W-:Y:S01]  /*9c30*/  ISETP.NE.AND P0, PT, R2, 0x1, PT ;  /* 0x000000010200780c */ /* 0x000fe20003f05270 */
[----:B------:R-:W-:Y:S01]  /*9c40*/  IMAD.MOV R13, RZ, RZ, -R13 ;  /* 0x000000ffff0d7224 */ /* 0x000fe200078e0a0d */
[----:B-12---:R-:W-:Y:S01]  /*9c50*/  SHF.R.U64 R0, R4, R21, R5 ;  /* 0x0000001504007219 */ /* 0x006fe20000001205 */
[----:B0-----:R-:W-:Y:S01]  /*9c60*/  VIADD R5, R20, 0xffffffff ;  /* 0xffffffff14057836 */ /* 0x001fe20000000000 */
[----:B------:R-:W-:-:S03]  /*9c70*/  LOP3.LUT R153, R10, R153, RZ, 0xc0, !PT ;  /* 0x000000990a997212 */ /* 0x000fc600078ec0ff */
[----:B------:R-:W-:Y:S01]  /*9c80*/  IMAD.MOV R3, RZ, RZ, -R0 ;  /* 0x000000ffff037224 */ /* 0x000fe200078e0a00 */
[----:B------:R-:W-:Y:S01]  /*9c90*/  LOP3.LUT R5, R12, R5, RZ, 0xc0, !PT ;  /* 0x000000050c057212 */ /* 0x000fe200078ec0ff */
[----:B------:R-:W-:Y:S02]  /*9ca0*/  IMAD R153, R28, R0, R153 ;  /* 0x000000001c997224 */ /* 0x000fe400078e0299 */
[----:B---3--:R-:W-:Y:S02]  /*9cb0*/  IMAD R0, R3, R25, R14 ;  /* 0x0000001903007224 */ /* 0x008fe400078e020e */
[----:B------:R-:W-:Y:S02]  /*9cc0*/  @P0 IMAD R26, R15, R13, R24 ;  /* 0x0000000d0f1a0224 */ /* 0x000fe400078e0218 */
[----:B------:R-:W-:Y:S02]  /*9cd0*/  IMAD R4, R0, R20, R5 ;  /* 0x0000001400047224 */ /* 0x000fe400078e0205 */
[----:B------:R-:W-:-:S02]  /*9ce0*/  IMAD R153, R153, R27, R26 ;  /* 0x0000001b99997224 */ /* 0x000fc400078e021a */
[----:B------:R-:W-:-:S03]  /*9cf0*/  IMAD.MOV.U32 R3, RZ, RZ, 0x1 ;  /* 0x00000001ff037424 */ /* 0x000fc600078e00ff */
[----:B------:R-:W-:Y:S02]  /*9d00*/  SEL R152, R4, R153, !P0 ;  /* 0x0000009904987207 */ /* 0x000fe40004000000 */
[----:B------:R-:W-:Y:S02]  /*9d10*/  PRMT R0, R3, 0x7610, R0 ;  /* 0x0000761003007816 */ /* 0x000fe40000000000 */
[----:B------:R-:W-:-:S07]  /*9d20*/  SEL R153, R153, R4, !P0 ;  /* 0x0000000499997207 */ /* 0x000fce0004000000 */
.L_x_283:
[----:B------:R-:W-:-:S13]  /*9d30*/  LOP3.LUT P0, RZ, R0, 0xff, RZ, 0xc0, !PT ;  /* 0x000000ff00ff7812 */ /* 0x000fda000780c0ff */
[----:B------:R-:W-:Y:S05]  /*9d40*/  @P0 BRA `(.L_x_286) ;  /* 0xffffff7000800947 */ /* 0x000fea000383ffff */
[----:B------:R-:W-:Y:S05]  /*9d50*/  EXIT ;  /* 0x000000000000794d */ /* 0x000fea0003800000 */
.L_x_3:
[----:B0-----:R-:W-:Y:S01]  /*9d60*/  ULDC.64 UR4, c[0x0][0x650] ;  /* 0x0001940000047ab9 */ /* 0x001fe20000000a00 */
        /* <DEDUP_REMOVED lines=25> */
.L_x_288:
[--C-:B------:R-:W-:Y:S01]  /*9f00*/  SHF.R.U64 R12, R10, R14, R11.reuse ;  /* 0x0000000e0a0c7219 */ /* 0x100fe2000000120b */
[----:B------:R-:W0:Y:S01]  /*9f10*/  LDC R22, c[0x0][0x618] ;  /* 0x00018600ff167b82 */ /* 0x000e220000000800 */
[----:B------:R-:W-:Y:S01]  /*9f20*/  I2FP.F32.U32 R6, R4 ;  /* 0x0000000400067245 */ /* 0x000fe20000201000 */
[----:B------:R-:W-:Y:S01]  /*9f30*/  ULDC UR4, c[0x0][0x150] ;  /* 0x0000540000047ab9 */ /* 0x000fe20000000800 */
[----:B------:R-:W-:Y:S02]  /*9f40*/  SHF.R.U32.HI R5, RZ, R14, R11 ;  /* 0x0000000eff057219 */ /* 0x000fe4000001160b */
[----:B------:R-:W-:Y:S01]  /*9f50*/  IADD3 R9, P0, RZ, -R12, RZ ;  /* 0x8000000cff097210 */ /* 0x000fe20007f1e0ff */
[----:B------:R-:W-:Y:S01]  /*9f60*/  FMUL R11, R6, UR4 ;  /* 0x00000004060b7c20 */ /* 0x000fe20008400000 */
[----:B------:R-:W-:Y:S01]  /*9f70*/  ULDC UR4, c[0x0][0x154] ;  /* 0x0000550000047ab9 */ /* 0x000fe20000000800 */
[----:B------:R-:W1:Y:S02]  /*9f80*/  LDC.64 R24, c[0x0][0x640] ;  /* 0x00019000ff187b82 */ /* 0x000e640000000a00 */
[----:B------:R-:W-:-:S02]  /*9f90*/  IMAD.X R5, RZ, RZ, ~R5, P0 ;  /* 0x000000ffff057224 */ /* 0x000fc400000e0e05 */
[----:B------:R-:W2:Y:S01]  /*9fa0*/  F2I.U32.TRUNC.NTZ R11, R11 ;  /* 0x0000000b000b7305 */ /* 0x000ea2000020f000 */
[----:B------:R-:W-:-:S03]  /*9fb0*/  IMAD.WIDE.U32 R6, R9, R20, R16 ;  /* 0x0000001409067225 */ /* 0x000fc600078e0010 */
[----:B------:R-:W3:Y:S01]  /*9fc0*/  LDC R13, c[0x0][0x144] ;  /* 0x00005100ff0d7b82 */ /* 0x000ee20000000800 */
[----:B------:R-:W-:-:S04]  /*9fd0*/  IMAD R8, R5, R20, RZ ;  /* 0x0000001405087224 */ /* 0x000fc800078e02ff */
[----:B------:R-:W-:Y:S02]  /*9fe0*/  IMAD R5, R9, R21, R8 ;  /* 0x0000001509057224 */ /* 0x000fe400078e0208 */
[----:B------:R-:W-:Y:S01]  /*9ff0*/  IMAD.MOV.U32 R8, RZ, RZ, -0x1 ;  /* 0xffffffffff087424 */ /* 0x000fe200078e00ff */
[----:B------:R-:W4:Y:S01]  /*a000*/  LDC R14, c[0x0][0x608] ;  /* 0x00018200ff0e7b82 */ /* 0x000f220000000800 */
[----:B------:R-:W-:Y:S01]  /*a010*/  IMAD.IADD R5, R7, 0x1, R5 ;  /* 0x0000000107057824 */ /* 0x000fe200078e0205 */
[----:B------:R-:W-:-:S04]  /*a020*/  I2FP.F32.U32 R7, R3 ;  /* 0x0000000300077245 */ /* 0x000fc80000201000 */
[-C--:B0-----:R-:W-:Y:S01]  /*a030*/  SHF.R.U64 R10, R6, R22.reuse, R5 ;  /* 0x00000016060a7219 */ /* 0x081fe20000001205 */
[----:B--2---:R-:W-:Y:S01]  /*a040*/  IMAD.MOV R6, RZ, RZ, -R11 ;  /* 0x000000ffff067224 */ /* 0x004fe200078e0a0b */
[----:B------:R-:W0:Y:S01]  /*a050*/  LDC R9, c[0x0][0x658] ;  /* 0x00019600ff097b82 */ /* 0x000e220000000800 */
[----:B-1----:R-:W-:Y:S01]  /*a060*/  ISETP.NE.U32.AND P0, PT, R24, RZ, PT ;  /* 0x000000ff1800720c */ /* 0x002fe20003f05070 */
[----:B------:R-:W-:Y:S01]  /*a070*/  FMUL R7, R7, UR4 ;  /* 0x0000000407077c20 */ /* 0x000fe20008400000 */
[----:B------:R-:W-:Y:S02]  /*a080*/  SHF.R.U32.HI R5, RZ, R22, R5 ;  /* 0x00000016ff057219 */ /* 0x000fe40000011605 */
[----:B------:R-:W-:-:S03]  /*a090*/  ISETP.NE.AND.EX P0, PT, R25, RZ, PT, P0 ;  /* 0x000000ff1900720c */ /* 0x000fc60003f05300 */
[----:B------:R-:W1:Y:S01]  /*a0a0*/  LDC R20, c[0x0][0x148] ;  /* 0x00005200ff147b82 */ /* 0x000e620000000800 */
[----:B---3--:R-:W-:Y:S02]  /*a0b0*/  IMAD R23, R13, R6, R4 ;  /* 0x000000060d177224 */ /* 0x008fe400078e0204 */
[----:B------:R-:W-:-:S05]  /*a0c0*/  IMAD.MOV.U32 R6, RZ, RZ, 0x1 ;  /* 0x00000001ff067424 */ /* 0x000fca00078e00ff */
[----:B------:R-:W2:Y:S01]  /*a0d0*/  LDC R21, c[0x0][0x600] ;  /* 0x00018000ff157b82 */ /* 0x000ea20000000800 */
[-CC-:B----4-:R-:W-:Y:S02]  /*a0e0*/  SHF.R.U64 R13, R10, R14.reuse, R5.reuse ;  /* 0x0000000e0a0d7219 */ /* 0x190fe40000001205 */
[----:B------:R-:W-:Y:S02]  /*a0f0*/  SHF.R.U32.HI R4, RZ, R14, R5 ;  /* 0x0000000eff047219 */ /* 0x000fe40000011605 */
[----:B------:R3:W4:Y:S03]  /*a100*/  F2I.U32.TRUNC.NTZ R14, R7 ;  /* 0x00000007000e7305 */ /* 0x000726000020f000 */
[----:B------:R-:W1:Y:S01]  /*a110*/  LDC R26, c[0x0][0x648] ;  /* 0x00019200ff1a7b82 */ /* 0x000e620000000800 */
[-C--:B0-----:R-:W-:Y:S02]  /*a120*/  SHF.R.U64 R15, R13, R9.reuse, R4 ;  /* 0x000000090d0f7219 */ /* 0x081fe40000001204 */
[----:B------:R-:W-:-:S02]  /*a130*/  SHF.L.U32 R8, R8, R9, RZ ;  /* 0x0000000908087219 */ /* 0x000fc400000006ff */
[-C--:B------:R-:W-:Y:S01]  /*a140*/  SHF.R.U32.HI R5, RZ, R9.reuse, R4 ;  /* 0x00000009ff057219 */ /* 0x080fe20000011604 */
[----:B------:R-:W-:Y:S01]  /*a150*/  IMAD.MOV.U32 R4, RZ, RZ, R15 ;  /* 0x000000ffff047224 */ /* 0x000fe200078e000f */
[----:B------:R-:W-:Y:S01]  /*a160*/  SHF.L.U32 R22, R6, R9, RZ ;  /* 0x0000000906167219 */ /* 0x000fe200000006ff */
[----:B------:R-:W0:Y:S01]  /*a170*/  LDC R27, c[0x0][0x638] ;  /* 0x00018e00ff1b7b82 */ /* 0x000e220000000800 */
[----:B------:R-:W-:-:S07]  /*a180*/  LOP3.LUT R28, RZ, R8, RZ, 0x33, !PT ;  /* 0x00000008ff1c7212 */ /* 0x000fce00078e33ff */
        /* <DEDUP_REMOVED lines=12> */
.L_x_289:
[----:B------:R-:W-:Y:S01]  /*a250*/  ISETP.NE.AND P0, PT, R2, 0x1, PT ;  /* 0x000000010200780c */ /* 0x000fe20003f05270 */
[----:B--2---:R-:W-:Y:S01]  /*a260*/  VIADD R7, R21, 0xffffffff ;  /* 0xffffffff15077836 */ /* 0x004fe20000000000 */
[----:B-1----:R-:W-:Y:S01]  /*a270*/  SHF.R.U64 R5, R4, R26, R5 ;  /* 0x0000001a04057219 */ /* 0x002fe20000001205 */
[----:B------:R-:W-:Y:S01]  /*a280*/  IMAD.MOV R14, RZ, RZ, -R14 ;  /* 0x000000ffff0e7224 */ /* 0x000fe200078e0a0e */
[----:B------:R-:W-:Y:S01]  /*a290*/  LOP3.LUT R4, R13, R28, RZ, 0xc0, !PT ;  /* 0x0000001c0d047212 */ /* 0x000fe200078ec0ff */
[----:B------:R-:W-:Y:S01]  /*a2a0*/  IMAD.MOV.U32 R8, RZ, RZ, R12 ;  /* 0x000000ffff087224 */ /* 0x000fe200078e000c */
[----:B------:R-:W-:Y:S01]  /*a2b0*/  LOP3.LUT R10, R10, R7, RZ, 0xc0, !PT ;  /* 0x000000070a0a7212 */ /* 0x000fe200078ec0ff */
[----:B------:R-:W-:Y:S02]  /*a2c0*/  IMAD.MOV R6, RZ, RZ, -R5 ;  /* 0x000000ffff067224 */ /* 0x000fe400078e0a05 */
[----:B------:R-:W-:-:S04]  /*a2d0*/  IMAD R4, R22, R5, R4 ;  /* 0x0000000516047224 */ /* 0x000fc800078e0204 */
[----:B------:R-:W-:Y:S02]  /*a2e0*/  @P0 IMAD R23, R20, R14, R3 ;  /* 0x0000000e14170224 */ /* 0x000fe400078e0203 */
[----:B0-----:R-:W-:Y:S02]  /*a2f0*/  IMAD R3, R6, R27, R15 ;  /* 0x0000001b06037224 */ /* 0x001fe400078e020f */
[----:B------:R-:W-:Y:S02]  /*a300*/  IMAD R7, R4, R29, R23 ;  /* 0x0000001d04077224 */ /* 0x000fe400078e0217 */
[----:B------:R-:W-:Y:S02]  /*a310*/  IMAD R4, R3, R21, R10 ;  /* 0x0000001503047224 */ /* 0x000fe400078e020a */
[----:B------:R-:W-:-:S03]  /*a320*/  IMAD.MOV.U32 R6, RZ, RZ, 0x1 ;  /* 0x00000001ff067424 */ /* 0x000fc600078e00ff */
[----:B------:R-:W-:Y:S02]  /*a330*/  SEL R9, R4, R7, !P0 ;  /* 0x0000000704097207 */ /* 0x000fe40004000000 */
[----:B------:R-:W-:-:S07]  /*a340*/  SEL R7, R7, R4, !P0 ;  /* 0x0000000407077207 */ /* 0x000fce0004000000 */
.L_x_287:
[----:B------:R-:W-:-:S08]  /*a350*/  NOP ;  /* 0x0000000000007918 */ /* 0x000fd00000000000 */
[----:B------:R-:W0:-:S00]  /*a360*/  USETMAXREG.DEALLOC.CTAPOOL 0x28 ;  /* 0x00000028000079c8 */ /* 0x000e0000080e0500 */
[----:B0-----:R-:W-:-:S13]  /*a370*/  ISETP.NE.AND P0, PT, R0, RZ, PT ;  /* 0x000000ff0000720c */ /* 0x001fda0003f05270 */
[----:B------:R-:W-:Y:S05]  /*a380*/  @P0 EXIT ;  /* 0x000000000000094d */ /* 0x000fea0003800000 */
[----:B------:R-:W-:Y:S01]  /*a390*/  LOP3.LUT P0, RZ, R6, 0xff, RZ, 0xc0, !PT ;  /* 0x000000ff06ff7812 */ /* 0x000fe2000780c0ff */
[----:B------:R-:W-:Y:S02]  /*a3a0*/  IMAD.MOV.U32 R0, RZ, RZ, 0x1 ;  /* 0x00000001ff007424 */ /* 0x000fe400078e00ff */
[----:B------:R-:W-:-:S10]  /*a3b0*/  IMAD.MOV.U32 R12, RZ, RZ, RZ ;  /* 0x000000ffff0c7224 */ /* 0x000fd400078e00ff */
[----:B------:R-:W-:Y:S05]  /*a3c0*/  @!P0 BRA `(.L_x_290) ;  /* 0x0000000c00308947 */ /* 0x000fea0003800000 */
[----:B------:R-:W0:Y:S01]  /*a3d0*/  LDC R0, c[0x0][0x28c] ;  /* 0x0000a300ff007b82 */ /* 0x000e220000000800 */
[----:B------:R-:W-:Y:S01]  /*a3e0*/  ULDC UR5, c[0x0][0x600] ;  /* 0x0001800000057ab9 */ /* 0x000fe20000000800 */
[----:B------:R-:W-:Y:S01]  /*a3f0*/  ULDC UR4, c[0x0][0xc] ;  /* 0x0000030000047ab9 */ /* 0x000fe20000000800 */
[----:B------:R-:W-:Y:S01]  /*a400*/  UIADD3 UR16, UR5, -0x1, URZ ;  /* 0xffffffff05107890 */ /* 0x000fe2000fffe03f */
[C---:B------:R-:W-:Y:S01]  /*a410*/  LOP3.LUT P2, RZ, R18.reuse, 0x7f, RZ, 0xc0, !PT ;  /* 0x0000007f12ff7812 */ /* 0x040fe2000784c0ff */
[----:B------:R-:W-:Y:S01]  /*a420*/  ULDC UR6, c[0x0][0x658] ;  /* 0x0001960000067ab9 */ /* 0x000fe20000000800 */
[----:B------:R-:W-:Y:S01]  /*a430*/  ULDC UR5, c[0x0][0x10] ;  /* 0x0000040000057ab9 */ /* 0x000fe20000000800 */
[----:B------:R-:W-:Y:S01]  /*a440*/  UMOV UR7, 0xffffffff ;  /* 0xffffffff00077882 */ /* 0x000fe20000000000 */
[----:B------:R-:W-:Y:S01]  /*a450*/  UMOV UR8, 0x1 ;  /* 0x0000000100087882 */ /* 0x000fe20000000000 */
[----:B------:R-:W-:Y:S01]  /*a460*/  UIMAD.WIDE.U32 UR4, UR4, UR5, URZ ;  /* 0x00000005040472a5 */ /* 0x000fe2000f8e003f */
[----:B------:R-:W-:Y:S01]  /*a470*/  LOP3.LUT P0, RZ, R18, 0x1f, RZ, 0xc0, !PT ;  /* 0x0000001f12ff7812 */ /* 0x000fe2000780c0ff */
[----:B------:R-:W-:Y:S01]  /*a480*/  USHF.L.U32 UR7, UR7, UR6, URZ ;  /* 0x0000000607077299 */ /* 0x000fe2000800063f */
[----:B------:R-:W-:Y:S01]  /*a490*/  BSSY B0, `(.L_x_290) ;  /* 0x00000bf000007945 */ /* 0x000fe20003800000 */
[----:B------:R-:W-:Y:S01]  /*a4a0*/  USHF.L.U32 UR18, UR8, UR6, URZ ;  /* 0x0000000608127299 */ /* 0x000fe2000800063f */
[----:B------:R-:W-:Y:S01]  /*a4b0*/  IMAD.MOV.U32 R13, RZ, RZ, 0x1 ;  /* 0x00000001ff0d7424 */ /* 0x000fe200078e00ff */
[----:B------:R-:W-:Y:S01]  /*a4c0*/  LOP3.LUT R11, R19, 0x2, RZ, 0xfc, !PT ;  /* 0x00000002130b7812 */ /* 0x000fe200078efcff */
[----:B------:R-:W-:Y:S01]  /*a4d0*/  ULDC UR6, c[0x0][0x14] ;  /* 0x0000050000067ab9 */ /* 0x000fe20000000800 */
[----:B------:R-:W-:Y:S01]  /*a4e0*/  PLOP3.LUT P0, PT, P0, P2, PT, 0x8a, 0x0 ;  /* 0x000000000000781c */ /* 0x000fe20000705172 */
[----:B------:R-:W-:Y:S01]  /*a4f0*/  UIMAD.WIDE.U32 UR20, UR4, UR6, URZ ;  /* 0x00000006041472a5 */ /* 0x000fe2000f8e003f */
[----:B------:R-:W-:Y:S01]  /*a500*/  IMAD.MOV.U32 R12, RZ, RZ, RZ ;  /* 0x000000ffff0c7224 */ /* 0x000fe200078e00ff */
[----:B------:R-:W-:-:S02]  /*a510*/  UIMAD UR13, UR5, UR6, URZ ;  /* 0x00000006050d72a4 */ /* 0x000fc4000f8e023f */
[----:B------:R-:W-:Y:S01]  /*a520*/  ULOP3.LUT UR17, URZ, UR7, URZ, 0x33, !UPT ;  /* 0x000000073f117292 */ /* 0x000fe2000f8e333f */
[----:B0-----:R-:W-:Y:S01]  /*a530*/  VIADD R0, R0, 0x1f ;  /* 0x0000001f00007836 */ /* 0x001fe20000000000 */
[----:B------:R-:W-:Y:S01]  /*a540*/  UIADD3 UR13, UR21, UR13, URZ ;  /* 0x0000000d150d7290 */ /* 0x000fe2000fffe03f */
[----:B------:R-:W-:-:S03]  /*a550*/  ULDC.64 UR22, c[0x0][0x198] ;  /* 0x0000660000167ab9 */ /* 0x000fc60000000a00 */
[----:B------:R-:W-:-:S04]  /*a560*/  SHF.R.S32.HI R3, RZ, 0x1f, R0 ;  /* 0x0000001fff037819 */ /* 0x000fc80000011400 */
[----:B------:R-:W-:Y:S01]  /*a570*/  LEA.HI R3, R3, R0, RZ, 0x5 ;  /* 0x0000000003037211 */ /* 0x000fe200078f28ff */
[----:B------:R-:W-:-:S03]  /*a580*/  IMAD.MOV.U32 R0, RZ, RZ, 0x1 ;  /* 0x00000001ff007424 */ /* 0x000fc600078e00ff */
[----:B------:R-:W-:-:S05]  /*a590*/  SHF.R.S32.HI R3, RZ, 0x5, R3 ;  /* 0x00000005ff037819 */ /* 0x000fca0000011403 */
[----:B------:R-:W-:-:S07]  /*a5a0*/  VIADD R10, R3, 0x1 ;  /* 0x00000001030a7836 */ /* 0x000fce0000000000 */
.L_x_302:
[----:B------:R-:W-:-:S03]  /*a5b0*/  UMOV UR4, 0xffffffff ;  /* 0xffffffff00047882 */ /* 0x000fc60000000000 */
[----:B------:R-:W-:Y:S05]  /*a5c0*/  BRA.DIV UR4, `(.L_x_291) ;  /* 0x0000000e04c07947 */ /* 0x000fea000b800000 */
[----:B------:R-:W-:-:S13]  /*a5d0*/  ELECT P6, URZ, PT ;  /* 0x00000000003f782f */ /* 0x000fda00038c0000 */
.L_x_314:
[----:B------:R-:W0:Y:S01]  /*a5e0*/  LDC R4, c[0x0][0x28c] ;  /* 0x0000a300ff047b82 */ /* 0x000e220000000800 */
[----:B------:R-:W-:Y:S01]  /*a5f0*/  BSSY B1, `(.L_x_292) ;  /* 0x0000037000017945 */ /* 0x000fe20003800000 */
[----:B0-----:R-:W-:-:S13]  /*a600*/  ISETP.LT.OR P6, PT, R4, 0x1, !P6 ;  /* 0x000000010400780c */ /* 0x001fda00077c1670 */
[----:B------:R-:W-:Y:S05]  /*a610*/  @P6 BRA `(.L_x_293) ;  /* 0x0000000000d06947 */ /* 0x000fea0003800000 */
[----:B------:R-:W-:Y:S02]  /*a620*/  IMAD.SHL.U32 R15, R9, 0x100, RZ ;  /* 0x00000100090f7824 */ /* 0x000fe400078e00ff */
[----:B------:R-:W-:Y:S02]  /*a630*/  IMAD.SHL.U32 R18, R7, 0x80, RZ ;  /* 0x0000008007127824 */ /* 0x000fe400078e00ff */
[----:B------:R-:W-:Y:S02]  /*a640*/  IMAD.MOV.U32 R20, RZ, RZ, RZ ;  /* 0x000000ffff147224 */ /* 0x000fe400078e00ff */
[----:B------:R-:W-:Y:S02]  /*a650*/  IMAD.MOV.U32 R4, RZ, RZ, R10 ;  /* 0x000000ffff047224 */ /* 0x000fe400078e000a */
[----:B------:R-:W-:Y:S02]  /*a660*/  IMAD.MOV.U32 R5, RZ, RZ, R0 ;  /* 0x000000ffff057224 */ /* 0x000fe400078e0000 */
[----:B------:R-:W-:-:S07]  /*a670*/  IMAD.MOV.U32 R6, RZ, RZ, R12 ;  /* 0x000000ffff067224 */ /* 0x000fce00078e000c */
.L_x_297:
[----:B------:R-:W0:Y:S01]  /*a680*/  S2R R14, SR_CgaCtaId ;  /* 0x00000000000e7919 */ /* 0x000e220000008800 */
[----:B------:R-:W-:Y:S01]  /*a690*/  MOV R7, 0x400 ;  /* 0x0000040000077802 */ /* 0x000fe20000000f00 */
[----:B------:R-:W1:Y:S03]  /*a6a0*/  @!P2 LDC R9, c[0x0][0x500] ;  /* 0x00014000ff09ab82 */ /* 0x000e660000000800 */
[----:B0-----:R-:W-:Y:S02]  /*a6b0*/  LEA R21, R14, R7, 0x18 ;  /* 0x000000070e157211 */ /* 0x001fe400078ec0ff */
[----:B------:R-:W-:-:S03]  /*a6c0*/  SHF.L.U32 R7, R5, 0x1f, RZ ;  /* 0x0000001f05077819 */ /* 0x000fc600000006ff */
[----:B------:R-:W-:-:S04]  /*a6d0*/  IMAD R14, R6, 0x8, R21 ;  /* 0x00000008060e7824 */ /* 0x000fc800078e0215 */
[----:B------:R-:W0:Y:S02]  /*a6e0*/  SYNCS.PHASECHK.TRANS64.TRYWAIT P1, [R14+URZ+0x28], R7 ;  /* 0x000028070e0075a7 */ /* 0x000e24000802017f */
[----:B01----:R-:W-:Y:S05]  /*a6f0*/  @!P1 BRA `(.L_x_294) ;  /* 0x0000000c00949947 */ /* 0x003fea0003800000 */
.L_x_315:
[----:B0-----:R-:W-:Y:S01]  /*a700*/  PRMT R7, R11, 0x9910, RZ ;  /* 0x000099100b077816 */ /* 0x001fe200000000ff */
[----:B------:R0:W-:Y:S03]  /*a710*/  @!P2 SYNCS.ARRIVE.TRANS64 RZ, [R14+URZ], R9 ;  /* 0x000000090effa9a7 */ /* 0x0001e6000800003f */
[----:B------:R-:W-:-:S13]  /*a720*/  ISETP.NE.AND P1, PT, R7, 0x2, PT ;  /* 0x000000020700780c */ /* 0x000fda0003f25270 */
[----:B0-----:R-:W-:Y:S05]  /*a730*/  @P1 BRA `(.L_x_295) ;  /* 0x0000000000041947 */ /* 0x001fea0003800000 */
[----:B------:R-:W-:Y:S01]  /*a740*/  BPT.TRAP 0x1 ;  /* 0x000000040000795c */ /* 0x000fe20000300000 */
.L_x_295:
[----:B------:R-:W-:Y:S05]  /*a750*/  @P0 BRA `(.L_x_296) ;  /* 0x0000000000040947 */ /* 0x000fea0003800000 */
[----:B------:R-:W-:Y:S01]  /*a760*/  BPT.TRAP 0x1 ;  /* 0x000000040000795c */ /* 0x000fe20000300000 */
.L_x_296:
[--C-:B------:R-:W-:Y:S01]  /*a770*/  IMAD R7, R6, 0x2000, R21.reuse ;  /* 0x0000200006077824 */ /* 0x100fe200078e0215 */
[----:B------:R-:W-:Y:S01]  /*a780*/  R2UR UR9, R14 ;  /* 0x000000000e0972ca */ /* 0x000fe200000e0000 */
[----:B------:R-:W-:Y:S01]  /*a790*/  IMAD R21, R6, 0x4000, R21 ;  /* 0x0000400006157824 */ /* 0x000fe200078e0215 */
[----:B------:R-:W-:Y:S01]  /*a7a0*/  UIADD3 UR4, UP0, UR22, 0xf0, URZ ;  /* 0x000000f016047890 */ /* 0x000fe2000ff1e03f */
[----:B------:R-:W-:Y:S01]  /*a7b0*/  VIADD R4, R4, 0xffffffff ;  /* 0xffffffff04047836 */ /* 0x000fe20000000000 */
[----:B------:R-:W-:Y:S01]  /*a7c0*/  R2UR UR5, R7 ;  /* 0x00000000070572ca */ /* 0x000fe200000e0000 */
[----:B------:R-:W-:Y:S01]  /*a7d0*/  UIADD3 UR24, UP1, UR22, 0x1f0, URZ ;  /* 0x000001f016187890 */ /* 0x000fe2000ff3e03f */
[----:B------:R-:W-:Y:S01]  /*a7e0*/  R2UR UR8, R21 ;  /* 0x00000000150872ca */ /* 0x000fe200000e0000 */
[----:B------:R-:W-:Y:S01]  /*a7f0*/  VIADD R6, R6, 0x1 ;  /* 0x0000000106067836 */ /* 0x000fe20000000000 */
[----:B------:R-:W-:Y:S01]  /*a800*/  R2UR UR11, R18 ;  /* 0x00000000120b72ca */ /* 0x000fe200000e0000 */
[----:B------:R-:W-:Y:S01]  /*a810*/  UIADD3.X UR25, URZ, UR23, URZ, UP1, !UPT ;  /* 0x000000173f197290 */ /* 0x000fe20008ffe43f */
[----:B------:R-:W-:Y:S01]  /*a820*/  R2UR UR10, R20 ;  /* 0x00000000140a72ca */ /* 0x000fe200000e0000 */
[----:B------:R-:W-:Y:S01]  /*a830*/  UMOV UR6, 0x0 ;  /* 0x0000000000067882 */ /* 0x000fe20000000000 */
[----:B------:R-:W-:Y:S01]  /*a840*/  R2UR UR12, R8 ;  /* 0x00000000080c72ca */ /* 0x000fe200000e0000 */
[----:B------:R-:W-:Y:S01]  /*a850*/  UMOV UR7, 0x10000000 ;  /* 0x1000000000077882 */ /* 0x000fe20000000000 */
[----:B------:R-:W-:Y:S01]  /*a860*/  R2UR UR19, R15 ;  /* 0x000000000f1372ca */ /* 0x000fe200000e0000 */
[----:B------:R-:W-:Y:S01]  /*a870*/  VIADD R20, R20, 0x20 ;  /* 0x0000002014147836 */ /* 0x000fe20000000000 */
[----:B------:R-:W-:Y:S01]  /*a880*/  ISETP.GT.AND P3, PT, R4, 0x1, PT ;  /* 0x000000010400780c */ /* 0x000fe20003f64270 */
[----:B------:R-:W-:Y:S01]  /*a890*/  UIADD3 UR14, UR5, 0x100, URZ ;  /* 0x00000100050e7890 */ /* 0x000fe2000fffe03f */
[----:B------:R-:W-:Y:S01]  /*a8a0*/  ISETP.NE.AND P1, PT, R6, 0x5, PT ;  /* 0x000000050600780c */ /* 0x000fe20003f25270 */
[----:B------:R-:W-:-:S02]  /*a8b0*/  UIADD3.X UR5, URZ, UR23, URZ, UP0, !UPT ;  /* 0x000000173f057290 */ /* 0x000fc400087fe43f */
[----:B------:R-:W-:Y:S01]  /*a8c0*/  UIADD3 UR15, UR8, 0xa100, URZ ;  /* 0x0000a100080f7890 */ /* 0x000fe2000fffe03f */
[----:B------:R-:W-:Y:S02]  /*a8d0*/  SEL R14, RZ, 0x1, P1 ;  /* 0x00000001ff0e7807 */ /* 0x000fe40000800000 */
[----:B------:R-:W-:Y:S01]  /*a8e0*/  UMOV UR8, UR14 ;  /* 0x0000000e00087c82 */ /* 0x000fe20008000000 */
[----:B------:R-:W-:Y:S02]  /*a8f0*/  SEL R6, R6, RZ, P1 ;  /* 0x000000ff06067207 */ /* 0x000fe40000800000 */
[----:B------:R-:W-:Y:S01]  /*a900*/  LOP3.LUT R5, R5, R14, RZ, 0x3c, !PT ;  /* 0x0000000e05057212 */ /* 0x000fe200078e3cff */
[----:B------:R0:W-:Y:S02]  /*a910*/  UTMALDG.3D [UR8], [UR4], desc[UR6] ;  /* 0x00000608040075b4 */ /* 0x0001e40008011000 */
[----:B0-----:R-:W-:Y:S01]  /*a920*/  UMOV UR8, UR15 ;  /* 0x0000000f00087c82 */ /* 0x001fe20008000000 */
[----:B------:R-:W-:-:S02]  /*a930*/  UMOV UR11, UR19 ;  /* 0x00000013000b7c82 */ /* 0x000fc40008000000 */
[----:B------:R0:W-:Y:S02]  /*a940*/  UTMALDG.3D [UR8], [UR24], desc[UR6] ;  /* 0x00000608180075b4 */ /* 0x0001e40008011000 */
[----:B0-----:R-:W-:Y:S05]  /*a950*/  @P3 BRA `(.L_x_297) ;  /* 0xfffffffc00483947 */ /* 0x001fea000383ffff */
.L_x_293:
[----:B------:R-:W-:Y:S05]  /*a960*/  BSYNC B1 ;  /* 0x0000000000017941 */ /* 0x000fea0003800000 */
.L_x_292:
[----:B------:R-:W-:Y:S01]  /*a970*/  LOP3.LUT P3, RZ, R13, 0xff, RZ, 0xc0, !PT ;  /* 0x000000ff0dff7812 */ /* 0x000fe2000786c0ff */
[----:B------:R-:W-:Y:S01]  /*a980*/  IMAD.IADD R12, R3, 0x1, R12 ;  /* 0x00000001030c7824 */ /* 0x000fe200078e020c */
[----:B------:R-:W-:Y:S01]  /*a990*/  IADD3 R16, P4, R16, UR20, RZ ;  /* 0x0000001410107c10 */ /* 0x000fe2000ff9e0ff */
[----:B------:R-:W-:Y:S01]  /*a9a0*/  ULDC.64 UR4, c[0x0][0x650] ;  /* 0x0001940000047ab9 */ /* 0x000fe20000000a00 */
[----:B------:R-:W-:Y:S01]  /*a9b0*/  BSSY B1, `(.L_x_298) ;  /* 0x000006a000017945 */ /* 0x000fe20003800000 */
[----:B------:R-:W-:Y:S01]  /*a9c0*/  IMAD.MOV.U32 R9, RZ, RZ, -0x1 ;  /* 0xffffffffff097424 */ /* 0x000fe200078e00ff */
[----:B------:R-:W-:Y:S01]  /*a9d0*/  ISETP.GT.U32.AND P1, PT, R12, 0x4, PT ;  /* 0x000000040c00780c */ /* 0x000fe20003f24070 */
[----:B------:R-:W-:Y:S01]  /*a9e0*/  IMAD.MOV.U32 R8, RZ, RZ, -0x1 ;  /* 0xffffffffff087424 */ /* 0x000fe200078e00ff */
[----:B------:R-:W-:Y:S02]  /*a9f0*/  IADD3.X R17, R17, UR13, RZ, P4, !PT ;  /* 0x0000000d11117c10 */ /* 0x000fe4000a7fe4ff */
[----:B------:R-:W-:-:S02]  /*aa00*/  ISETP.LT.U32.AND P1, PT, R3, 0x5, P1 ;  /* 0x000000050300780c */ /* 0x000fc40000f21070 */
[----:B------:R-:W-:Y:S01]  /*aa10*/  PRMT R13, RZ, 0x7610, R13 ;  /* 0x00007610ff0d7816 */ /* 0x000fe2000000000d */
[----:B------:R-:W0:Y:S01]  /*aa20*/  @P3 S2R R5, SR_CgaCtaId ;  /* 0x0000000000053919 */ /* 0x000e220000008800 */
[----:B------:R-:W-:-:S04]  /*aa30*/  @P3 MOV R4, 0x400 ;  /* 0x0000040000043802 */ /* 0x000fc80000000f00 */
[----:B0-----:R-:W-:Y:S01]  /*aa40*/  @P3 LEA R6, R5, R4, 0x18 ;  /* 0x0000000405063211 */ /* 0x001fe200078ec0ff */
[----:B------:R-:W-:-:S03]  /*aa50*/  IMAD.WIDE.U32 R4, R12, -0x33333333, RZ ;  /* 0xcccccccd0c047825 */ /* 0x000fc600078e00ff */
[----:B------:R0:W-:Y:S01]  /*aa60*/  @P3 SYNCS.ARRIVE.TRANS64.A1T0 RZ, [R6+URZ+0x68], RZ ;  /* 0x000068ff06ff39a7 */ /* 0x0001e2000810003f */
[----:B------:R-:W-:Y:S02]  /*aa70*/  ISETP.GE.U32.AND P3, PT, R3, 0x5, PT ;  /* 0x000000050300780c */ /* 0x000fe40003f66070 */
[----:B------:R-:W-:Y:S02]  /*aa80*/  SHF.R.U32.HI R7, RZ, 0x2, R5 ;  /* 0x00000002ff077819 */ /* 0x000fe40000011605 */
[----:B------:R-:W-:Y:S02]  /*aa90*/  SEL R5, RZ, 0x1, !P1 ;  /* 0x00000001ff057807 */ /* 0x000fe40004800000 */
[----:B------:R-:W-:Y:S01]  /*aaa0*/  ISETP.GE.U32.AND P1, PT, R16, UR4, PT ;  /* 0x0000000410007c0c */ /* 0x000fe2000bf26070 */
[----:B------:R-:W-:Y:S01]  /*aab0*/  IMAD R12, R7, -0x5, R12 ;  /* 0xfffffffb070c7824 */ /* 0x000fe200078e020c */
[----:B------:R-:W-:Y:S02]  /*aac0*/  LOP3.LUT R0, R0, R5, RZ, 0x3c, !PT ;  /* 0x0000000500007212 */ /* 0x000fe400078e3cff */
[----:B------:R-:W-:-:S02]  /*aad0*/  ISETP.GE.U32.AND.EX P1, PT, R17, UR5, PT, P1 ;  /* 0x0000000511007c0c */ /* 0x000fc4000bf26110 */
[----:B------:R-:W-:Y:S02]  /*aae0*/  PRMT R4, RZ, 0x7610, R4 ;  /* 0x00007610ff047816 */ /* 0x000fe40000000004 */
[----:B------:R-:W-:Y:S01]  /*aaf0*/  @P3 LOP3.LUT R0, R0, 0x1, R7, 0x78, !PT ;  /* 0x0000000100003812 */ /* 0x000fe200078e7807 */
[----:B------:R-:W-:-:S08]  /*ab00*/  IMAD.MOV.U32 R7, RZ, RZ, -0x1 ;  /* 0xffffffffff077424 */ /* 0x000fd000078e00ff */
[----:B0-----:R-:W-:Y:S05]  /*ab10*/  @P1 BRA `(.L_x_299) ;  /* 0x00000004004c1947 */ /* 0x001fea0003800000 */
[----:B------:R-:W-:Y:S01]  /*ab20*/  ULDC.64 UR4, c[0x0][0x628] ;  /* 0x00018a0000047ab9 */ /* 0x000fe20000000a00 */
[----:B------:R-:W0:Y:S01]  /*ab30*/  S2R R15, SR_CTAID.X ;  /* 0x00000000000f7919 */ /* 0x000e220000002500 */
[----:B------:R-:W-:Y:S01]  /*ab40*/  ISETP.NE.U32.AND P1, PT, RZ, UR4, PT ;  /* 0x00000004ff007c0c */ /* 0x000fe2000bf25070 */
[----:B------:R-:W-:Y:S01]  /*ab50*/  ULDC UR7, c[0x0][0x630] ;  /* 0x00018c0000077ab9 */ /* 0x000fe20000000800 */
[----:B------:R-:W-:Y:S01]  /*ab60*/  IMAD.MOV.U32 R4, RZ, RZ, R16 ;  /* 0x000000ffff047224 */ /* 0x000fe200078e0010 */
[----:B------:R-:W1:Y:S01]  /*ab70*/  S2R R14, SR_CTAID.Y ;  /* 0x00000000000e7919 */ /* 0x000e620000002600 */
[----:B------:R-:W-:Y:S01]  /*ab80*/  ISETP.NE.AND.EX P1, PT, RZ, UR5, PT, P1 ;  /* 0x00000005ff007c0c */ /* 0x000fe2000bf25310 */
[----:B------:R-:W-:-:S12]  /*ab90*/  IMAD.MOV.U32 R5, RZ, RZ, R17 ;  /* 0x000000ffff057224 */ /* 0x000fd800078e0011 */
[----:B------:R-:W-:Y:S05]  /*aba0*/  @!P1 BRA `(.L_x_300) ;  /* 0x0000000000289947 */ /* 0x000fea0003800000 */
[----:B------:R-:W-:Y:S02]  /*abb0*/  ULDC UR6, c[0x0][0x634] ;  /* 0x00018d0000067ab9 */ /* 0x000fe40000000800 */
[----:B------:R-:W-:-:S05]  /*abc0*/  IADD3 R9, P1, R16, UR6, RZ ;  /* 0x0000000610097c10 */ /* 0x000fca000ff3e0ff */
[----:B------:R-:W-:-:S04]  /*abd0*/  IMAD.X R21, RZ, RZ, R17, P1 ;  /* 0x000000ffff157224 */ /* 0x000fc800008e0611 */
[----:B------:R-:W-:-:S04]  /*abe0*/  IMAD.WIDE.U32 R6, R21, UR4, RZ ;  /* 0x0000000415067c25 */ /* 0x000fc8000f8e00ff */
[----:B------:R-:W-:-:S04]  /*abf0*/  IMAD.WIDE.U32 R6, P1, R9, UR5, R6 ;  /* 0x0000000509067c25 */ /* 0x000fc8000f820006 */
[----:B------:R-:W-:-:S04]  /*ac00*/  IMAD.WIDE.U32 R8, R9, UR4, RZ ;  /* 0x0000000409087c25 */ /* 0x000fc8000f8e00ff */
[----:B------:R-:W-:Y:S01]  /*ac10*/  IMAD.X R5, RZ, RZ, RZ, P1 ;  /* 0x000000ffff057224 */ /* 0x000fe200008e06ff */
[----:B------:R-:W-:Y:S01]  /*ac20*/  IADD3 RZ, P1, R9, R6, RZ ;  /* 0x0000000609ff7210 */ /* 0x000fe20007f3e0ff */
[----:B------:R-:W-:-:S04]  /*ac30*/  IMAD.MOV.U32 R4, RZ, RZ, R7 ;  /* 0x000000ffff047224 */ /* 0x000fc800078e0007 */
[----:B------:R-:W-:-:S08]  /*ac40*/  IMAD.WIDE.U32.X R4, R21, UR5, R4, P1 ;  /* 0x0000000515047c25 */ /* 0x000fd000088e0404 */
.L_x_300:
[--C-:B------:R-:W-:Y:S01]  /*ac50*/  SHF.R.U64 R8, R4, UR7, R5.reuse ;  /* 0x0000000704087c19 */ /* 0x100fe20008001205 */
[----:B------:R-:W-:Y:S01]  /*ac60*/  ULDC.64 UR4, c[0x0][0x620] ;  /* 0x0001880000047ab9 */ /* 0x000fe20000000a00 */
[----:B------:R-:W-:Y:S01]  /*ac70*/  SHF.R.U32.HI R4, RZ, UR7, R5 ;  /* 0x00000007ff047c19 */ /* 0x000fe20008011605 */
[----:B------:R-:W2:Y:S01]  /*ac80*/  LDC R24, c[0x0][0x144] ;  /* 0x00005100ff187b82 */ /* 0x000ea20000000800 */
[----:B------:R-:W-:Y:S01]  /*ac90*/  IADD3 R7, P1, RZ, -R8, RZ ;  /* 0x80000008ff077210 */ /* 0x000fe20007f3e0ff */
[----:B------:R-:W-:Y:S01]  /*aca0*/  ULDC.64 UR8, c[0x0][0x640] ;  /* 0x0001900000087ab9 */ /* 0x000fe20000000a00 */
[----:B0-----:R-:W-:Y:S01]  /*acb0*/  I2FP.F32.U32 R9, R15 ;  /* 0x0000000f00097245 */ /* 0x001fe20000201000 */
[----:B------:R-:W-:Y:S02]  /*acc0*/  ULDC UR6, c[0x0][0x608] ;  /* 0x0001820000067ab9 */ /* 0x000fe40000000800 */
[----:B------:R-:W-:Y:S01]  /*acd0*/  IMAD.X R4, RZ, RZ, ~R4, P1 ;  /* 0x000000ffff047224 */ /* 0x000fe200008e0e04 */
[----:B------:R-:W-:Y:S01]  /*ace0*/  ISETP.NE.U32.AND P1, PT, RZ, UR8, PT ;  /* 0x00000008ff007c0c */ /* 0x000fe2000bf25070 */
[----:B------:R-:W0:Y:S02]  /*acf0*/  LDC R21, c[0x0][0x148] ;  /* 0x00005200ff157b82 */ /* 0x000e240000000800 */
[----:B------:R-:W-:Y:S01]  /*ad00*/  IMAD R6, R4, UR4, RZ ;  /* 0x0000000404067c24 */ /* 0x000fe2000f8e02ff */
[----:B------:R-:W-:Y:S01]  /*ad10*/  ISETP.NE.AND.EX P1, PT, RZ, UR9, PT, P1 ;  /* 0x00000009ff007c0c */ /* 0x000fe2000bf25310 */
[----:B------:R-:W-:Y:S01]  /*ad20*/  IMAD.WIDE.U32 R4, R7, UR4, R16 ;  /* 0x0000000407047c25 */ /* 0x000fe2000f8e0010 */
[----:B------:R-:W-:-:S03]  /*ad30*/  ULDC UR4, c[0x0][0x150] ;  /* 0x0000540000047ab9 */ /* 0x000fc60000000800 */
[----:B------:R-:W-:Y:S02]  /*ad40*/  IMAD R7, R7, UR5, R6 ;  /* 0x0000000507077c24 */ /* 0x000fe4000f8e0206 */
[----:B------:R-:W-:Y:S01]  /*ad50*/  FMUL R6, R9, UR4 ;  /* 0x0000000409067c20 */ /* 0x000fe20008400000 */
[----:B------:R-:W-:Y:S01]  /*ad60*/  ULDC UR4, c[0x0][0x618] ;  /* 0x0001860000047ab9 */ /* 0x000fe20000000800 */
[----:B------:R-:W-:Y:S01]  /*ad70*/  ULDC UR5, c[0x0][0x154] ;  /* 0x0000550000057ab9 */ /* 0x000fe20000000800 */
[----:B------:R-:W-:-:S03]  /*ad80*/  IMAD.IADD R5, R5, 0x1, R7 ;  /* 0x0000000105057824 */ /* 0x000fc600078e0207 */
[----:B------:R-:W3:Y:S02]  /*ad90*/  F2I.U32.TRUNC.NTZ R6, R6 ;  /* 0x0000000600067305 */ /* 0x000ee4000020f000 */
[----:B------:R-:W-:Y:S02]  /*ada0*/  SHF.R.U64 R9, R4, UR4, R5 ;  /* 0x0000000404097c19 */ /* 0x000fe40008001205 */
[----:B-1----:R-:W-:-:S05]  /*adb0*/  I2FP.F32.U32 R4, R14 ;  /* 0x0000000e00047245 */ /* 0x002fca0000201000 */
[----:B------:R-:W-:Y:S01]  /*adc0*/  FMUL R22, R4, UR5 ;  /* 0x0000000504167c20 */ /* 0x000fe20008400000 */
[----:B------:R-:W-:Y:S01]  /*add0*/  SHF.R.U32.HI R4, RZ, UR4, R5 ;  /* 0x00000004ff047c19 */ /* 0x000fe20008011605 */
[----:B------:R-:W-:-:S03]  /*ade0*/  ULDC UR4, c[0x0][0x658] ;  /* 0x0001960000047ab9 */ /* 0x000fc60000000800 */
[--C-:B------:R-:W-:Y:S01]  /*adf0*/  SHF.R.U64 R20, R9, UR6, R4.reuse ;  /* 0x0000000609147c19 */ /* 0x100fe20008001204 */
[----:B------:R-:W1:Y:S01]  /*ae00*/  F2I.U32.TRUNC.NTZ R22, R22 ;  /* 0x0000001600167305 */ /* 0x000e62000020f000 */
[----:B------:R-:W-:Y:S01]  /*ae10*/  SHF.R.U32.HI R5, RZ, UR6, R4 ;  /* 0x00000006ff057c19 */ /* 0x000fe20008011604 */
[----:B---3--:R-:W-:-:S03]  /*ae20*/  IMAD.MOV R6, RZ, RZ, -R6 ;  /* 0x000000ffff067224 */ /* 0x008fc600078e0a06 */
[----:B------:R-:W-:Y:S01]  /*ae30*/  SHF.R.U64 R18, R20, UR4, R5 ;  /* 0x0000000414127c19 */ /* 0x000fe20008001205 */
[----:B--2---:R-:W-:Y:S01]  /*ae40*/  IMAD R15, R24, R6, R15 ;  /* 0x00000006180f7224 */ /* 0x004fe200078e020f */
[----:B------:R-:W-:-:S03]  /*ae50*/  SHF.R.U32.HI R23, RZ, UR4, R5 ;  /* 0x00000004ff177c19 */ /* 0x000fc60008011605 */
[----:B------:R-:W-:Y:S02]  /*ae60*/  IMAD.MOV.U32 R4, RZ, RZ, R18 ;  /* 0x000000ffff047224 */ /* 0x000fe400078e0012 */
[----:B------:R-:W-:Y:S01]  /*ae70*/  IMAD.MOV.U32 R5, RZ, RZ, R23 ;  /* 0x000000ffff057224 */ /* 0x000fe200078e0017 */
[----:B-1----:R-:W-:Y:S06]  /*ae80*/  @!P1 BRA `(.L_x_301) ;  /* 0x0000000000289947 */ /* 0x002fec0003800000 */
[----:B------:R-:W-:Y:S02]  /*ae90*/  ULDC UR4, c[0x0][0x64c] ;  /* 0x0001930000047ab9 */ /* 0x000fe40000000800 */
[----:B------:R-:W-:-:S05]  /*aea0*/  IADD3 R5, P1, R18, UR4, RZ ;  /* 0x0000000412057c10 */ /* 0x000fca000ff3e0ff */
[----:B------:R-:W-:-:S04]  /*aeb0*/  IMAD.X R23, RZ, RZ, R23, P1 ;  /* 0x000000ffff177224 */ /* 0x000fc800008e0617 */
[----:B------:R-:W-:-:S04]  /*aec0*/  IMAD.WIDE.U32 R6, R23, UR8, RZ ;  /* 0x0000000817067c25 */ /* 0x000fc8000f8e00ff */
[----:B------:R-:W-:-:S04]  /*aed0*/  IMAD.WIDE.U32 R6, P1, R5, UR9, R6 ;  /* 0x0000000905067c25 */ /* 0x000fc8000f820006 */
[----:B------:R-:W-:-:S04]  /*aee0*/  IMAD.WIDE.U32 R4, R5, UR8, RZ ;  /* 0x0000000805047c25 */ /* 0x000fc8000f8e00ff */
[----:B------:R-:W-:Y:S01]  /*aef0*/  IMAD.MOV.U32 R4, RZ, RZ, R7 ;  /* 0x000000ffff047224 */ /* 0x000fe200078e0007 */
[----:B------:R-:W-:Y:S01]  /*af00*/  IADD3 RZ, P3, R5, R6, RZ ;  /* 0x0000000605ff7210 */ /* 0x000fe20007f7e0ff */
[----:B------:R-:W-:-:S04]  /*af10*/  IMAD.X R5, RZ, RZ, RZ, P1 ;  /* 0x000000ffff057224 */ /* 0x000fc800008e06ff */
[----:B------:R-:W-:-:S08]  /*af20*/  IMAD.WIDE.U32.X R4, R23, UR9, R4, P3 ;  /* 0x0000000917047c25 */ /* 0x000fd000098e0404 */
.L_x_301:
[----:B------:R-:W-:Y:S01]  /*af30*/  ISETP.NE.AND P1, PT, R2, 0x1, PT ;  /* 0x000000010200780c */ /* 0x000fe20003f25270 */
[----:B------:R-:W-:Y:S01]  /*af40*/  ULDC UR4, c[0x0][0x648] ;  /* 0x0001920000047ab9 */ /* 0x000fe20000000800 */
[----:B------:R-:W-:Y:S01]  /*af50*/  LOP3.LUT R20, R20, UR17, RZ, 0xc0, !PT ;  /* 0x0000001114147c12 */ /* 0x000fe2000f8ec0ff */
[----:B------:R-:W-:Y:S01]  /*af60*/  IMAD.MOV R22, RZ, RZ, -R22 ;  /* 0x000000ffff167224 */ /* 0x000fe200078e0a16 */
[----:B------:R-:W-:Y:S01]  /*af70*/  SHF.R.U64 R5, R4, UR4, R5 ;  /* 0x0000000404057c19 */ /* 0x000fe20008001205 */
[----:B------:R-:W-:Y:S01]  /*af80*/  ULDC UR4, c[0x0][0x638] ;  /* 0x00018e0000047ab9 */ /* 0x000fe20000000800 */
[----:B------:R-:W-:Y:S01]  /*af90*/  LOP3.LUT R9, R9, UR16, RZ, 0xc0, !PT ;  /* 0x0000001009097c12 */ /* 0x000fe2000f8ec0ff */
[----:B------:R-:W-:Y:S01]  /*afa0*/  ULDC UR5, c[0x0][0x610] ;  /* 0x0001840000057ab9 */ /* 0x000fe20000000800 */
[----:B------:R-:W-:Y:S02]  /*afb0*/  IMAD.MOV.U32 R4, RZ, RZ, 0x1 ;  /* 0x00000001ff047424 */ /* 0x000fe400078e00ff */
[----:B------:R-:W-:-:S02]  /*afc0*/  IMAD.MOV R7, RZ, RZ, -R5 ;  /* 0x000000ffff077224 */ /* 0x000fc400078e0a05 */
[----:B------:R-:W-:Y:S02]  /*afd0*/  IMAD R20, R5, UR18, R20 ;  /* 0x0000001205147c24 */ /* 0x000fe4000f8e0214 */
[----:B0-----:R-:W-:Y:S02]  /*afe0*/  @P1 IMAD R15, R21, R22, R14 ;  /* 0x00000016150f1224 */ /* 0x001fe400078e020e */
[----:B------:R-:W-:Y:S01]  /*aff0*/  IMAD R18, R7, UR4, R18 ;  /* 0x0000000407127c24 */ /* 0x000fe2000f8e0212 */
[----:B------:R-:W-:Y:S01]  /*b000*/  ULDC UR4, c[0x0][0x600] ;  /* 0x0001800000047ab9 */ /* 0x000fe20000000800 */
[----:B------:R-:W-:Y:S02]  /*b010*/  IMAD R15, R20, UR5, R15 ;  /* 0x00000005140f7c24 */ /* 0x000fe4000f8e020f */
[----:B------:R-:W-:-:S05]  /*b020*/  IMAD R18, R18, UR4, R9 ;  /* 0x0000000412127c24 */ /* 0x000fca000f8e0209 */
[----:B------:R-:W-:Y:S02]  /*b030*/  SEL R9, R18, R15, !P1 ;  /* 0x0000000f12097207 */ /* 0x000fe40004800000 */
[----:B------:R-:W-:-:S07]  /*b040*/  SEL R7, R15, R18, !P1 ;  /* 0x000000120f077207 */ /* 0x000fce0004800000 */
.L_x_299:
[----:B------:R-:W-:Y:S05]  /*b050*/  BSYNC B1 ;  /* 0x0000000000017941 */ /* 0x000fea0003800000 */
.L_x_298:
[----:B------:R-:W-:-:S13]  /*b060*/  LOP3.LUT P1, RZ, R4, 0xff, RZ, 0xc0, !PT ;  /* 0x000000ff04ff7812 */ /* 0x000fda000782c0ff */
[----:B------:R-:W-:Y:S05]  /*b070*/  @P1 BRA `(.L_x_302) ;  /* 0xfffffff4004c1947 */ /* 0x000fea000383ffff */
[----:B------:R-:W-:Y:S05]  /*b080*/  BSYNC B0 ;  /* 0x0000000000007941 */ /* 0x000fea0003800000 */
.L_x_290:
[----:B------:R-:W-:-:S03]  /*b090*/  UMOV UR4, 0xffffffff ;  /* 0xffffffff00047882 */ /* 0x000fc60000000000 */
[----:B------:R-:W-:Y:S05]  /*b0a0*/  BRA.DIV UR4, `(.L_x_303) ;  /* 0x00000006043c7947 */ /* 0x000fea000b800000 */
[----:B------:R-:W-:-:S13]  /*b0b0*/  ELECT P6, URZ, PT ;  /* 0x00000000003f782f */ /* 0x000fda00038c0000 */
.L_x_318:
[----:B------:R-:W-:Y:S04]  /*b0c0*/  BSSY B0, `(.L_x_304) ;  /* 0x0000034000007945 */ /* 0x000fe80003800000 */
[----:B------:R-:W-:Y:S05]  /*b0d0*/  @!P6 BRA `(.L_x_305) ;  /* 0x0000000000c8e947 */ /* 0x000fea0003800000 */
[----:B------:R-:W-:-:S04]  /*b0e0*/  LOP3.LUT R19, R19, 0x2, RZ, 0xfc, !PT ;  /* 0x0000000213137812 */ /* 0x000fc800078efcff */
[----:B------:R-:W-:-:S13]  /*b0f0*/  ISETP.NE.AND P0, PT, R19, 0x3, PT ;  /* 0x000000031300780c */ /* 0x000fda0003f05270 */
[----:B------:R-:W-:Y:S05]  /*b100*/  @!P0 BRA `(.L_x_306) ;  /* 0x0000000000048947 */ /* 0x000fea0003800000 */
[----:B------:R-:W-:Y:S01]  /*b110*/  BPT.TRAP 0x1 ;  /* 0x000000040000795c */ /* 0x000fe20000300000 */
.L_x_306:
[----:B------:R-:W0:Y:S01]  /*b120*/  S2R R3, SR_CgaCtaId ;  /* 0x0000000000037919 */ /* 0x000e220000008800 */
[----:B------:R-:W-:-:S04]  /*b130*/  MOV R2, 0x400 ;  /* 0x0000040000027802 */ /* 0x000fc80000000f00 */
[----:B0-----:R-:W-:Y:S02]  /*b140*/  LEA R3, R3, R2, 0x18 ;  /* 0x0000000203037211 */ /* 0x001fe400078ec0ff */
[----:B------:R-:W-:-:S03]  /*b150*/  SHF.L.U32 R2, R0, 0x1f, RZ ;  /* 0x0000001f00027819 */ /* 0x000fc600000006ff */
[----:B------:R-:W-:-:S04]  /*b160*/  VIADD R3, R3, 0x28 ;  /* 0x0000002803037836 */ /* 0x000fc80000000000 */
[C---:B------:R-:W-:Y:S02]  /*b170*/  IMAD R7, R12.reuse, 0x8, R3 ;  /* 0x000000080c077824 */ /* 0x040fe400078e0203 */
[----:B------:R-:W-:Y:S02]  /*b180*/  VIADD R12, R12, 0x1 ;  /* 0x000000010c0c7836 */ /* 0x000fe40000000000 */
[----:B------:R-:W0:Y:S03]  /*b190*/  SYNCS.PHASECHK.TRANS64.TRYWAIT P0, [R7+URZ], R2 ;  /* 0x00000002070075a7 */ /* 0x000e26000800017f */
[----:B------:R-:W-:-:S04]  /*b1a0*/  ISETP.NE.AND P1, PT, R12, 0x5, PT ;  /* 0x000000050c00780c */ /* 0x000fc80003f25270 */
[----:B------:R-:W-:Y:S02]  /*b1b0*/  SEL R5, RZ, 0x1, P1 ;  /* 0x00000001ff057807 */ /* 0x000fe40000800000 */
[----:B------:R-:W-:Y:S02]  /*b1c0*/  SEL R12, R12, RZ, P1 ;  /* 0x000000ff0c0c7207 */ /* 0x000fe40000800000 */
[----:B------:R-:W-:-:S03]  /*b1d0*/  LOP3.LUT R5, R0, R5, RZ, 0x3c, !PT ;  /* 0x0000000500057212 */ /* 0x000fc600078e3cff */
[----:B------:R-:W-:Y:S01]  /*b1e0*/  IMAD R9, R12, 0x8, R3 ;  /* 0x000000080c097824 */ /* 0x000fe200078e0203 */
[----:B------:R-:W-:Y:S01]  /*b1f0*/  SHF.L.U32 R4, R5, 0x1f, RZ ;  /* 0x0000001f05047819 */ /* 0x000fe200000006ff */
[----:B0-----:R-:W-:Y:S06]  /*b200*/  @!P0 BRA `(.L_x_307) ;  /* 0x0000000400048947 */ /* 0x001fec0003800000 */
.L_x_319:
[----:B------:R-:W1:Y:S01]  /*b210*/  SYNCS.PHASECHK.TRANS64.TRYWAIT P0, [R9+URZ], R4 ;  /* 0x00000004090075a7 */ /* 0x000e62000800017f */
[----:B------:R-:W-:-:S05]  /*b220*/  VIADD R0, R12, 0x1 ;  /* 0x000000010c007836 */ /* 0x000fca0000000000 */
[----:B------:R-:W-:-:S04]  /*b230*/  ISETP.NE.AND P1, PT, R0, 0x5, PT ;  /* 0x000000050000780c */ /* 0x000fc80003f25270 */
[----:B0-----:R-:W-:Y:S02]  /*b240*/  SEL R2, RZ, 0x1, P1 ;  /* 0x00000001ff027807 */ /* 0x001fe40000800000 */
[----:B------:R-:W-:Y:S02]  /*b250*/  SEL R0, R0, RZ, P1 ;  /* 0x000000ff00007207 */ /* 0x000fe40000800000 */
[----:B------:R-:W-:-:S03]  /*b260*/  LOP3.LUT R7, R5, R2, RZ, 0x3c, !PT ;  /* 0x0000000205077212 */ /* 0x000fc600078e3cff */
[----:B------:R-:W-:Y:S01]  /*b270*/  IMAD R6, R0, 0x8, R3 ;  /* 0x0000000800067824 */ /* 0x000fe200078e0203 */
[----:B------:R-:W-:Y:S01]  /*b280*/  SHF.L.U32 R5, R7, 0x1f, RZ ;  /* 0x0000001f07057819 */ /* 0x000fe200000006ff */
[----:B-1----:R-:W-:Y:S06]  /*b290*/  @!P0 BRA `(.L_x_308) ;  /* 0x0000000000f48947 */ /* 0x002fec0003800000 */
.L_x_320:
[----:B------:R-:W1:Y:S01]  /*b2a0*/  SYNCS.PHASECHK.TRANS64.TRYWAIT P0, [R6+URZ], R5 ;  /* 0x00000005060075a7 */ /* 0x000e62000800017f */
[----:B------:R-:W-:-:S05]  /*b2b0*/  VIADD R0, R0, 0x1 ;  /* 0x0000000100007836 */ /* 0x000fca0000000000 */
[----:B------:R-:W-:-:S04]  /*b2c0*/  ISETP.NE.AND P1, PT, R0, 0x5, PT ;  /* 0x000000050000780c */ /* 0x000fc80003f25270 */
[----:B------:R-:W-:Y:S02]  /*b2d0*/  SEL R2, RZ, 0x1, P1 ;  /* 0x00000001ff027807 */ /* 0x000fe40000800000 */
[----:B------:R-:W-:Y:S02]  /*b2e0*/  SEL R0, R0, RZ, P1 ;  /* 0x000000ff00007207 */ /* 0x000fe40000800000 */
[----:B------:R-:W-:-:S03]  /*b2f0*/  LOP3.LUT R7, R7, R2, RZ, 0x3c, !PT ;  /* 0x0000000207077212 */ /* 0x000fc600078e3cff */
[----:B0-----:R-:W-:Y:S01]  /*b300*/  IMAD R9, R0, 0x8, R3 ;  /* 0x0000000800097824 */ /* 0x001fe200078e0203 */
[----:B------:R-:W-:Y:S01]  /*b310*/  SHF.L.U32 R4, R7, 0x1f, RZ ;  /* 0x0000001f07047819 */ /* 0x000fe200000006ff */
[----:B-1----:R-:W-:Y:S06]  /*b320*/  @!P0 BRA `(.L_x_309) ;  /* 0x0000000000e48947 */ /* 0x002fec0003800000 */
.L_x_321:
[----:B------:R-:W1:Y:S01]  /*b330*/  SYNCS.PHASECHK.TRANS64.TRYWAIT P0, [R9+URZ], R4 ;  /* 0x00000004090075a7 */ /* 0x000e62000800017f */
[----:B------:R-:W-:-:S05]  /*b340*/  VIADD R0, R0, 0x1 ;  /* 0x0000000100007836 */ /* 0x000fca0000000000 */
[----:B------:R-:W-:-:S04]  /*b350*/  ISETP.NE.AND P1, PT, R0, 0x5, PT ;  /* 0x000000050000780c */ /* 0x000fc80003f25270 */
[----:B------:R-:W-:Y:S02]  /*b360*/  SEL R2, RZ, 0x1, P1 ;  /* 0x00000001ff027807 */ /* 0x000fe40000800000 */
[----:B------:R-:W-:Y:S02]  /*b370*/  SEL R0, R0, RZ, P1 ;  /* 0x000000ff00007207 */ /* 0x000fe40000800000 */
[----:B------:R-:W-:Y:S01]  /*b380*/  LOP3.LUT R2, R7, R2, RZ, 0x3c, !PT ;  /* 0x0000000207027212 */ /* 0x000fe200078e3cff */
[----:B-1----:R-:W-:Y:S06]  /*b390*/  @!P0 BRA `(.L_x_310) ;  /* 0x0000000000dc8947 */ /* 0x002fec0003800000 */
.L_x_322:
[----:B------:R-:W-:Y:S01]  /*b3a0*/  IMAD R3, R0, 0x8, R3 ;  /* 0x0000000800037824 */ /* 0x000fe200078e0203 */
[----:B------:R-:W-:-:S07]  /*b3b0*/  SHF.L.U32 R0, R2, 0x1f, RZ ;  /* 0x0000001f02007819 */ /* 0x000fce00000006ff */
.L_x_311:
[----:B--2---:R2:W3:Y:S02]  /*b3c0*/  SYNCS.PHASECHK.TRANS64.TRYWAIT P0, [R3+URZ], R0 ;  /* 0x00000000030075a7 */ /* 0x0044e4000800017f */
[----:B---3--:R-:W-:Y:S05]  /*b3d0*/  @!P0 NANOSLEEP.SYNCS 0x989680 ;  /* 0x009896800000895d */ /* 0x008fea0003900000 */
[----:B------:R-:W3:Y:S02]  /*b3e0*/  @!P0 SYNCS.PHASECHK.TRANS64 P0, [R3+URZ], R0 ;  /* 0x00000000030085a7 */ /* 0x000ee4000800007f */
[----:B---3--:R-:W-:Y:S05]  /*b3f0*/  @!P0 BRA `(.L_x_311) ;  /* 0xfffffffc00f08947 */ /* 0x008fea000383ffff */
.L_x_305:
[----:B------:R-:W-:Y:S05]  /*b400*/  BSYNC B0 ;  /* 0x0000000000007941 */ /* 0x000fea0003800000 */
.L_x_304:
[----:B------:R-:W-:Y:S05]  /*b410*/  EXIT ;  /* 0x000000000000794d */ /* 0x000fea0003800000 */
.L_x_17:
[----:B---3--:R3:W4:Y:S02]  /*b420*/  SYNCS.PHASECHK.TRANS64.TRYWAIT P1, [R3+URZ], R0 ;  /* 0x00000000030075a7 */ /* 0x008724000802017f */
[----:B----4-:R-:W-:Y:S05]  /*b430*/  @!P1 NANOSLEEP.SYNCS 0x989680 ;  /* 0x009896800000995d */ /* 0x010fea0003900000 */
[----:B------:R-:W4:Y:S02]  /*b440*/  @!P1 SYNCS.PHASECHK.TRANS64 P1, [R3+URZ], R0 ;  /* 0x00000000030095a7 */ /* 0x000f24000802007f */
[----:B----4-:R-:W-:Y:S05]  /*b450*/  @!P1 BRA `(.L_x_17) ;  /* 0xfffffffc00f09947 */ /* 0x010fea000383ffff */
[----:B------:R-:W-:Y:S05]  /*b460*/  BRA `(.L_x_16) ;  /* 0xffffff5c00707947 */ /* 0x000fea000383ffff */
.L_x_22:
[----:B-1----:R-:W-:-:S04]  /*b470*/  IMAD.U32 R4, RZ, RZ, UR4 ;  /* 0x00000004ff047e24 */ /* 0x002fc8000f8e00ff */
[----:B------:R1:W2:Y:S03]  /*b480*/  SYNCS.PHASECHK.TRANS64.TRYWAIT P1, [R4+URZ], R3 ;  /* 0x00000003040075a7 */ /* 0x0002a6000802017f */
[----:B--2---:R-:W-:Y:S05]  /*b490*/  @!P1 NANOSLEEP.SYNCS 0x989680 ;  /* 0x009896800000995d */ /* 0x004fea0003900000 */
[----:B------:R-:W2:Y:S02]  /*b4a0*/  @!P1 SYNCS.PHASECHK.TRANS64 P1, [R4+URZ], R3 ;  /* 0x00000003040095a7 */ /* 0x000ea4000802007f */
[----:B--2---:R-:W-:Y:S05]  /*b4b0*/  @!P1 BRA `(.L_x_22) ;  /* 0xfffffffc00ec9947 */ /* 0x004fea000383ffff */
[----:B------:R-:W-:Y:S05]  /*b4c0*/  BRA `(.L_x_21) ;  /* 0xffffff6000147947 */ /* 0x000fea000383ffff */
.L_x_291:
[----:B------:R-:W-:Y:S01]  /*b4d0*/  BSSY B1, `(.L_x_312) ;  /* 0x0000006000017945 */ /* 0x000fe20003800000 */
[----:B------:R-:W-:-:S07]  /*b4e0*/  IMAD.MOV.U32 R15, RZ, RZ, -0x1 ;  /* 0xffffffffff0f7424 */ /* 0x000fce00078e00ff */
[----:B------:R-:W-:Y:S05]  /*b4f0*/  WARPSYNC.COLLECTIVE R15, `(.L_x_313) ;  /* 0x000000000f0c7348 */ /* 0x000fea0003c00000 */
[----:B------:R-:W-:Y:S02]  /*b500*/  ELECT P6, UR62, PT ;  /* 0x00000000003e782f */ /* 0x000fe400038c0000 */
[----:B------:R-:W-:Y:S01]  /*b510*/  MOV R14, UR62 ;  /* 0x0000003e000e7c02 */ /* 0x000fe20008000f00 */
[----:B------:R-:W-:Y:S10]  /*b520*/  ENDCOLLECTIVE ;  /* 0x000000000000791b */ /* 0x000ff40003800000 */
.L_x_313:
[----:B------:R-:W-:Y:S05]  /*b530*/  BSYNC B1 ;  /* 0x0000000000017941 */ /* 0x000fea0003800000 */
.L_x_312:
[----:B------:R-:W-:Y:S05]  /*b540*/  BRA `(.L_x_314) ;  /* 0xfffffff000247947 */ /* 0x000fea000383ffff */
.L_x_294:
[----:B0-----:R0:W1:Y:S02]  /*b550*/  SYNCS.PHASECHK.TRANS64.TRYWAIT P1, [R14+URZ+0x28], R7 ;  /* 0x000028070e0075a7 */ /* 0x001064000802017f */
[----:B-1----:R-:W-:Y:S05]  /*b560*/  @!P1 NANOSLEEP.SYNCS 0x989680 ;  /* 0x009896800000995d */ /* 0x002fea0003900000 */
[----:B------:R-:W1:Y:S02]  /*b570*/  @!P1 SYNCS.PHASECHK.TRANS64 P1, [R14+URZ+0x28], R7 ;  /* 0x000028070e0095a7 */ /* 0x000e64000802007f */
[----:B-1----:R-:W-:Y:S05]  /*b580*/  @!P1 BRA `(.L_x_294) ;  /* 0xfffffffc00f09947 */ /* 0x002fea000383ffff */
[----:B------:R-:W-:Y:S05]  /*b590*/  BRA `(.L_x_315) ;  /* 0xfffffff000587947 */ /* 0x000fea000383ffff */
.L_x_303:
[----:B------:R-:W-:Y:S01]  /*b5a0*/  BSSY B0, `(.L_x_316) ;  /* 0x0000006000007945 */ /* 0x000fe20003800000 */
[----:B------:R-:W-:-:S07]  /*b5b0*/  IMAD.MOV.U32 R15, RZ, RZ, -0x1 ;  /* 0xffffffffff0f7424 */ /* 0x000fce00078e00ff */
[----:B------:R-:W-:Y:S05]  /*b5c0*/  WARPSYNC.COLLECTIVE R15, `(.L_x_317) ;  /* 0x000000000f0c7348 */ /* 0x000fea0003c00000 */
[----:B------:R-:W-:Y:S02]  /*b5d0*/  ELECT P6, UR62, PT ;  /* 0x00000000003e782f */ /* 0x000fe400038c0000 */
[----:B------:R-:W-:Y:S01]  /*b5e0*/  MOV R14, UR62 ;  /* 0x0000003e000e7c02 */ /* 0x000fe20008000f00 */
[----:B------:R-:W-:Y:S10]  /*b5f0*/  ENDCOLLECTIVE ;  /* 0x000000000000791b */ /* 0x000ff40003800000 */
.L_x_317:
[----:B------:R-:W-:Y:S05]  /*b600*/  BSYNC B0 ;  /* 0x0000000000007941 */ /* 0x000fea0003800000 */
.L_x_316:
[----:B------:R-:W-:Y:S05]  /*b610*/  BRA `(.L_x_318) ;  /* 0xfffffff800a87947 */ /* 0x000fea000383ffff */
.L_x_307:
[----:B0-----:R0:W1:Y:S02]  /*b620*/  SYNCS.PHASECHK.TRANS64.TRYWAIT P0, [R7+URZ], R2 ;  /* 0x00000002070075a7 */ /* 0x001064000800017f */
[----:B-1----:R-:W-:Y:S05]  /*b630*/  @!P0 NANOSLEEP.SYNCS 0x989680 ;  /* 0x009896800000895d */ /* 0x002fea0003900000 */
[----:B------:R-:W1:Y:S02]  /*b640*/  @!P0 SYNCS.PHASECHK.TRANS64 P0, [R7+URZ], R2 ;  /* 0x00000002070085a7 */ /* 0x000e64000800007f */
[----:B-1----:R-:W-:Y:S05]  /*b650*/  @!P0 BRA `(.L_x_307) ;  /* 0xfffffffc00f08947 */ /* 0x002fea000383ffff */
[----:B------:R-:W-:Y:S05]  /*b660*/  BRA `(.L_x_319) ;  /* 0xfffffff800e87947 */ /* 0x000fea000383ffff */
.L_x_308:
[----:B0-----:R0:W1:Y:S02]  /*b670*/  SYNCS.PHASECHK.TRANS64.TRYWAIT P0, [R9+URZ], R4 ;  /* 0x00000004090075a7 */ /* 0x001064000800017f */
[----:B-1----:R-:W-:Y:S05]  /*b680*/  @!P0 NANOSLEEP.SYNCS 0x989680 ;  /* 0x009896800000895d */ /* 0x002fea0003900000 */
[----:B------:R-:W1:Y:S02]  /*b690*/  @!P0 SYNCS.PHASECHK.TRANS64 P0, [R9+URZ], R4 ;  /* 0x00000004090085a7 */ /* 0x000e64000800007f */
[----:B-1----:R-:W-:Y:S05]  /*b6a0*/  @!P0 BRA `(.L_x_308) ;  /* 0xfffffffc00f08947 */ /* 0x002fea000383ffff */
[----:B------:R-:W-:Y:S05]  /*b6b0*/  BRA `(.L_x_320) ;  /* 0xfffffff800f87947 */ /* 0x000fea000383ffff */
.L_x_309:
[----:B0-----:R0:W1:Y:S02]  /*b6c0*/  SYNCS.PHASECHK.TRANS64.TRYWAIT P0, [R6+URZ], R5 ;  /* 0x00000005060075a7 */ /* 0x001064000800017f */
[----:B-1----:R-:W-:Y:S05]  /*b6d0*/  @!P0 NANOSLEEP.SYNCS 0x989680 ;  /* 0x009896800000895d */ /* 0x002fea0003900000 */
[----:B------:R-:W1:Y:S02]  /*b6e0*/  @!P0 SYNCS.PHASECHK.TRANS64 P0, [R6+URZ], R5 ;  /* 0x00000005060085a7 */ /* 0x000e64000800007f */
[----:B-1----:R-:W-:Y:S05]  /*b6f0*/  @!P0 BRA `(.L_x_309) ;  /* 0xfffffffc00f08947 */ /* 0x002fea000383ffff */
[----:B------:R-:W-:Y:S05]  /*b700*/  BRA `(.L_x_321) ;  /* 0xfffffffc00087947 */ /* 0x000fea000383ffff */
.L_x_310:
[----:B-1----:R1:W2:Y:S02]  /*b710*/  SYNCS.PHASECHK.TRANS64.TRYWAIT P0, [R9+URZ], R4 ;  /* 0x00000004090075a7 */ /* 0x0022a4000800017f */
[----:B--2---:R-:W-:Y:S05]  /*b720*/  @!P0 NANOSLEEP.SYNCS 0x989680 ;  /* 0x009896800000895d */ /* 0x004fea0003900000 */
[----:B------:R-:W2:Y:S02]  /*b730*/  @!P0 SYNCS.PHASECHK.TRANS64 P0, [R9+URZ], R4 ;  /* 0x00000004090085a7 */ /* 0x000ea4000800007f */
[----:B--2---:R-:W-:Y:S05]  /*b740*/  @!P0 BRA `(.L_x_310) ;  /* 0xfffffffc00f08947 */ /* 0x004fea000383ffff */
[----:B------:R-:W-:Y:S05]  /*b750*/  BRA `(.L_x_322) ;  /* 0xfffffffc00107947 */ /* 0x000fea000383ffff */
.L_x_323:
[----:B------:R-:W-:-:S00]  /*b760*/  BRA `(.L_x_323) ;  /* 0xfffffffc00fc7947 */ /* 0x000fc0000383ffff */
[----:B------:R-:W-:-:S00]  /*b770*/  NOP ;  /* 0x0000000000007918 */ /* 0x000fc00000000000 */
        /* <DEDUP_REMOVED lines=8> */
.L_x_324:


//--------------------- .nv.global.init           --------------------------
	.section	.nv.global.init,"aw",@progbits
.nv.global.init:
	.type		$str$22,@object
	.size		$str$22,($str$23 - $str$22)
$str$22:
        /*0000*/ 	.byte	0x6b, 0x5f, 0x74, 0x69, 0x6c, 0x65, 0x5f, 0x63, 0x6f, 0x75, 0x6e, 0x74, 0x20, 0x3e, 0x3d, 0x20
        /*0010*/ 	.byte	0x31, 0x00
	.type		$str$23,@object
	.size		$str$23,(__unnamed_1 - $str$23)
$str$23:
        /*0012*/ 	.byte	0x2f, 0x74, 0x6d, 0x70, 0x2f, 0x63, 0x75, 0x74, 0x6c, 0x61, 0x73, 0x73, 0x5f, 0x73, 0x77, 0x65
        /*0022*/ 	.byte	0x65, 0x70, 0x5f, 0x73, 0x72, 0x63, 0x2f, 0x69, 0x6e, 0x63, 0x6c, 0x75, 0x64, 0x65, 0x2f, 0x63
        /*0032*/ 	.byte	0x75, 0x74, 0x6c, 0x61, 0x73, 0x73, 0x2f, 0x67, 0x65, 0x6d, 0x6d, 0x2f, 0x63, 0x6f, 0x6c, 0x6c
        /*0042*/ 	.byte	0x65, 0x63, 0x74, 0x69, 0x76, 0x65, 0x2f, 0x73, 0x6d, 0x39, 0x30, 0x5f, 0x6d, 0x6d, 0x61, 0x5f
        /*0052*/ 	.byte	0x74, 0x6d, 0x61, 0x5f, 0x67, 0x6d, 0x6d, 0x61, 0x5f, 0x73, 0x73, 0x5f, 0x77, 0x61, 0x72, 0x70
        /*0062*/ 	.byte	0x73, 0x70, 0x65, 0x63, 0x69, 0x61, 0x6c, 0x69, 0x7a, 0x65, 0x64, 0x2e, 0x68, 0x70, 0x70, 0x00
	.type		__unnamed_1,@object
	.size		__unnamed_1,(.L_0 - __unnamed_1)
__unnamed_1:
        /*0072*/ 	.byte	0x76, 0x6f, 0x69, 0x64, 0x20, 0x63, 0x75, 0x74, 0x6c, 0x61, 0x73, 0x73, 0x3a, 0x3a, 0x67, 0x65
        /* <DEDUP_REMOVED lines=179> */
        /*0bb2*/ 	.byte	0x3a, 0x3a, 0x69, 0x64, 0x65, 0x6e, 0x74, 0x69, 0x74, 0x79, 0x5d, 0x00
.L_0:


//--------------------- .nv.shared._ZN7cutlass13device_kernelINS_4gemm6kernel13GemmUniversalIN4cute5tupleIJiiiiEEENS1_10collective13CollectiveMmaINS1_34MainloopSm90TmaGmmaWarpSpecializedILi5ENS5_IJNS4_1CILi1EEESB_SB_EEENS1_35KernelTmaWarpSpecializedCooperativeEEENS5_IJNSA_ILi128EEENSA_ILi256EEENSA_ILi32EEEEEENS_6half_tENS5_IJlSB_lEEESJ_SK_NS4_8TiledMMAINS4_8MMA_AtomIJNS4_4SM904GMMA26MMA_64x256x16_F32F16F16_SSILNSO_5MajorE0ELSQ_0ELNSO_7ScaleInE1ELSR_1EEEEEENS4_6LayoutINS5_IJNSA_ILi2EEESB_SB_EEENS5_IJSB_NSA_ILi0EEESX_EEEEENS5_IJNS4_10UnderscoreES10_S10_EEEEENS4_13SM90_TMA_LOADENS4_14ComposedLayoutINS4_7SwizzleILi2ELi4ELi3EEENS4_18smem_ptr_flag_bitsILi16EEENSU_INS5_IJNSA_ILi8EEESH_EEENS5_IJSH_SB_EEEEEEEvNS4_8identityES13_S1D_vS1E_EENS_8epilogue10collective6detail29Sm90TmaWarpSpecializedAdapterINS1H_15DefaultEpilogueISJ_SK_SK_NS1G_6thread17LinearCombinationISJ_Li1EffLNS1L_9ScaleType4KindE0ELNS_15FloatRoundStyleE2ESJ_EENS1_15EpilogueDefaultEEEEEvvEEEEvNT_6ParamsE --------------------------
	.section	.nv.shared._ZN7cutlass13device_kernelINS_4gemm6kernel13GemmUniversalIN4cute5tupleIJiiiiEEENS1_10collective13CollectiveMmaINS1_34MainloopSm90TmaGmmaWarpSpecializedILi5ENS5_IJNS4_1CILi1EEESB_SB_EEENS1_35KernelTmaWarpSpecializedCooperativeEEENS5_IJNSA_ILi128EEENSA_ILi256EEENSA_ILi32EEEEEENS_6half_tENS5_IJlSB_lEEESJ_SK_NS4_8TiledMMAINS4_8MMA_AtomIJNS4_4SM904GMMA26MMA_64x256x16_F32F16F16_SSILNSO_5MajorE0ELSQ_0ELNSO_7ScaleInE1ELSR_1EEEEEENS4_6LayoutINS5_IJNSA_ILi2EEESB_SB_EEENS5_IJSB_NSA_ILi0EEESX_EEEEENS5_IJNS4_10UnderscoreES10_S10_EEEEENS4_13SM90_TMA_LOADENS4_14ComposedLayoutINS4_7SwizzleILi2ELi4ELi3EEENS4_18smem_ptr_flag_bitsILi16EEENSU_INS5_IJNSA_ILi8EEESH_EEENS5_IJSH_SB_EEEEEEEvNS4_8identityES13_S1D_vS1E_EENS_8epilogue10collective6detail29Sm90TmaWarpSpecializedAdapterINS1H_15DefaultEpilogueISJ_SK_SK_NS1G_6thread17LinearCombinationISJ_Li1EffLNS1L_9ScaleType4KindE0ELNS_15FloatRoundStyleE2ESJ_EENS1_15EpilogueDefaultEEEEEvvEEEEvNT_6ParamsE,"aw",@nobits
	.sectionflags	@""
	.align	16
	.zero		1024


//--------------------- .nv.shared.reserved.0     --------------------------
	.section	.nv.shared.reserved.0,"aw",@nobits
	.weak		__nv_reservedSMEM_offset_0_alias
	.size		__nv_reservedSMEM_offset_0_alias, 0, 0
	.other		__nv_reservedSMEM_offset_0_alias,@"STO_CUDA_RESERVED_SHARED STV_DEFAULT"
__nv_reservedSMEM_offset_0_alias:
	.zero		0


//--------------------- .nv.global                --------------------------
	.section	.nv.global,"aw",@nobits
.nv.global:
	.type		_ZN39_INTERNAL_c3c8d5b3_4_k_cu_e7b333b8_32974cute1_E,@object
	.size		_ZN39_INTERNAL_c3c8d5b3_4_k_cu_e7b333b8_32974cute1_E,(_ZN39_INTERNAL_c3c8d5b3_4_k_cu_e7b333b8_32974cuda3std3__45__cpo6cbeginE - _ZN39_INTERNAL_c3c8d5b3_4_k_cu_e7b333b8_32974cute1_E)
_ZN39_INTERNAL_c3c8d5b3_4_k_cu_e7b333b8_32974cute1_E:
	.zero		1
	.type		_ZN39_INTERNAL_c3c8d5b3_4_k_cu_e7b333b8_32974cuda3std3__45__cpo6cbeginE,@object
	.size		_ZN39_INTERNAL_c3c8d5b3_4_k_cu_e7b333b8_32974cuda3std3__45__cpo6cbeginE,(_ZN39_INTERNAL_c3c8d5b3_4_k_cu_e7b333b8_32974cuda3std3__48in_placeE - _ZN39_INTERNAL_c3c8d5b3_4_k_cu_e7b333b8_32974cuda3std3__45__cpo6cbeginE)
_ZN39_INTERNAL_c3c8d5b3_4_k_cu_e7b333b8_32974cuda3std3__45__cpo6cbeginE:
	.zero		1
	.type		_ZN39_INTERNAL_c3c8d5b3_4_k_cu_e7b333b8_32974cuda3std3__48in_placeE,@object
	.size		_ZN39_INTERNAL_c3c8d5b3_4_k_cu_e7b333b8_32974cuda3std3__48in_placeE,(_ZN39_INTERNAL_c3c8d5b3_4_k_cu_e7b333b8_32974cuda3std6ranges3__45__cpo9iter_moveE - _ZN39_INTERNAL_c3c8d5b3_4_k_cu_e7b333b8_32974cuda3std3__48in_placeE)
_ZN39_INTERNAL_c3c8d5b3_4_k_cu_e7b333b8_32974cuda3std3__48in_placeE:
	.zero		1
	.type		_ZN39_INTERNAL_c3c8d5b3_4_k_cu_e7b333b8_32974cuda3std6ranges3__45__cpo9iter_moveE,@object
	.size		_ZN39_INTERNAL_c3c8d5b3_4_k_cu_e7b333b8_32974cuda3std6ranges3__45__cpo9iter_moveE,(_ZN39_INTERNAL_c3c8d5b3_4_k_cu_e7b333b8_32974cuda3std3__45__cpo5beginE - _ZN39_INTERNAL_c3c8d5b3_4_k_cu_e7b333b8_32974cuda3std6ranges3__45__cpo9iter_moveE)
_ZN39_INTERNAL_c3c8d5b3_4_k_cu_e7b333b8_32974cuda3std6ranges3__45__cpo9iter_moveE:
	.zero		1
	.type		_ZN39_INTERNAL_c3c8d5b3_4_k_cu_e7b333b8_32974cuda3std3__45__cpo5beginE,@object
	.size		_ZN39_INTERNAL_c3c8d5b3_4_k_cu_e7b333b8_32974cuda3std3__45__cpo5beginE,(_ZN39_INTERNAL_c3c8d5b3_4_k_cu_e7b333b8_32974cuda3std3__441_GLOBAL__N__c3c8d5b3_4_k_cu_e7b333b8_32976ignoreE - _ZN39_INTERNAL_c3c8d5b3_4_k_cu_e7b333b8_32974cuda3std3__45__cpo5beginE)
_ZN39_INTERNAL_c3c8d5b3_4_k_cu_e7b333b8_32974cuda3std3__45__cpo5beginE:
	.zero		1
	.type		_ZN39_INTERNAL_c3c8d5b3_4_k_cu_e7b333b8_32974cuda3std3__441_GLOBAL__N__c3c8d5b3_4_k_cu_e7b333b8_32976ignoreE,@object
	.size		_ZN39_INTERNAL_c3c8d5b3_4_k_cu_e7b333b8_32974cuda3std3__441_GLOBAL__N__c3c8d5b3_4_k_cu_e7b333b8_32976ignoreE,(_ZN39_INTERNAL_c3c8d5b3_4_k_cu_e7b333b8_32974cute7productE - _ZN39_INTERNAL_c3c8d5b3_4_k_cu_e7b333b8_32974cuda3std3__441_GLOBAL__N__c3c8d5b3_4_k_cu_e7b333b8_32976ignoreE)
_ZN39_INTERNAL_c3c8d5b3_4_k_cu_e7b333b8_32974cuda3std3__441_GLOBAL__N__c3c8d5b3_4_k_cu_e7b333b8_32976ignoreE:
	.zero		1
	.type		_ZN39_INTERNAL_c3c8d5b3_4_k_cu_e7b333b8_32974cute7productE,@object
	.size		_ZN39_INTERNAL_c3c8d5b3_4_k_cu_e7b333b8_32974cute7productE,(_ZN39_INTERNAL_c3c8d5b3_4_k_cu_e7b333b8_32974cuda3std3__45__cpo3endE - _ZN39_INTERNAL_c3c8d5b3_4_k_cu_e7b333b8_32974cute7productE)
_ZN39_INTERNAL_c3c8d5b3_4_k_cu_e7b333b8_32974cute7productE:
	.zero		1
	.type		_ZN39_INTERNAL_c3c8d5b3_4_k_cu_e7b333b8_32974cuda3std3__45__cpo3endE,@object
	.size		_ZN39_INTERNAL_c3c8d5b3_4_k_cu_e7b333b8_32974cuda3std3__45__cpo3endE,(_ZN39_INTERNAL_c3c8d5b3_4_k_cu_e7b333b8_32974cuda3std3__419piecewise_constructE - _ZN39_INTERNAL_c3c8d5b3_4_k_cu_e7b333b8_32974cuda3std3__45__cpo3endE)
_ZN39_INTERNAL_c3c8d5b3_4_k_cu_e7b333b8_32974cuda3std3__45__cpo3endE:
	.zero		1
	.type		_ZN39_INTERNAL_c3c8d5b3_4_k_cu_e7b333b8_32974cuda3std3__419piecewise_constructE,@object
	.size		_ZN39_INTERNAL_c3c8d5b3_4_k_cu_e7b333b8_32974cuda3std3__419piecewise_constructE,(_ZN39_INTERNAL_c3c8d5b3_4_k_cu_e7b333b8_32974cuda3std3__45__cpo4cendE - _ZN39_INTERNAL_c3c8d5b3_4_k_cu_e7b333b8_32974cuda3std3__419piecewise_constructE)
_ZN39_INTERNAL_c3c8d5b3_4_k_cu_e7b333b8_32974cuda3std3__419piecewise_constructE:
	.zero		1
	.type		_ZN39_INTERNAL_c3c8d5b3_4_k_cu_e7b333b8_32974cuda3std3__45__cpo4cendE,@object
	.size		_ZN39_INTERNAL_c3c8d5b3_4_k_cu_e7b333b8_32974cuda3std3__45__cpo4cendE,(_ZN39_INTERNAL_c3c8d5b3_4_k_cu_e7b333b8_32974cuda3std6ranges3__45__cpo4swapE - _ZN39_INTERNAL_c3c8d5b3_4_k_cu_e7b333b8_32974cuda3std3__45__cpo4cendE)
_ZN39_INTERNAL_c3c8d5b3_4_k_cu_e7b333b8_32974cuda3std3__45__cpo4cendE:
	.zero		1
	.type		_ZN39_INTERNAL_c3c8d5b3_4_k_cu_e7b333b8_32974cuda3std6ranges3__45__cpo4swapE,@object
	.size		_ZN39_INTERNAL_c3c8d5b3_4_k_cu_e7b333b8_32974cuda3std6ranges3__45__cpo4swapE,(.L_8 - _ZN39_INTERNAL_c3c8d5b3_4_k_cu_e7b333b8_32974cuda3std6ranges3__45__cpo4swapE)
_ZN39_INTERNAL_c3c8d5b3_4_k_cu_e7b333b8_32974cuda3std6ranges3__45__cpo4swapE:
	.zero		1
.L_8:


//--------------------- .nv.constant0._ZN7cutlass13device_kernelINS_4gemm6kernel13GemmUniversalIN4cute5tupleIJiiiiEEENS1_10collective13CollectiveMmaINS1_34MainloopSm90TmaGmmaWarpSpecializedILi5ENS5_IJNS4_1CILi1EEESB_SB_EEENS1_35KernelTmaWarpSpecializedCooperativeEEENS5_IJNSA_ILi128EEENSA_ILi256EEENSA_ILi32EEEEEENS_6half_tENS5_IJlSB_lEEESJ_SK_NS4_8TiledMMAINS4_8MMA_AtomIJNS4_4SM904GMMA26MMA_64x256x16_F32F16F16_SSILNSO_5MajorE0ELSQ_0ELNSO_7ScaleInE1ELSR_1EEEEEENS4_6LayoutINS5_IJNSA_ILi2EEESB_SB_EEENS5_IJSB_NSA_ILi0EEESX_EEEEENS5_IJNS4_10UnderscoreES10_S10_EEEEENS4_13SM90_TMA_LOADENS4_14ComposedLayoutINS4_7SwizzleILi2ELi4ELi3EEENS4_18smem_ptr_flag_bitsILi16EEENSU_INS5_IJNSA_ILi8EEESH_EEENS5_IJSH_SB_EEEEEEEvNS4_8identityES13_S1D_vS1E_EENS_8epilogue10collective6detail29Sm90TmaWarpSpecializedAdapterINS1H_15DefaultEpilogueISJ_SK_SK_NS1G_6thread17LinearCombinationISJ_Li1EffLNS1L_9ScaleType4KindE0ELNS_15FloatRoundStyleE2ESJ_EENS1_15EpilogueDefaultEEEEEvvEEEEvNT_6ParamsE --------------------------
	.section	.nv.constant0._ZN7cutlass13device_kernelINS_4gemm6kernel13GemmUniversalIN4cute5tupleIJiiiiEEENS1_10collective13CollectiveMmaINS1_34MainloopSm90TmaGmmaWarpSpecializedILi5ENS5_IJNS4_1CILi1EEESB_SB_EEENS1_35KernelTmaWarpSpecializedCooperativeEEENS5_IJNSA_ILi128EEENSA_ILi256EEENSA_ILi32EEEEEENS_6half_tENS5_IJlSB_lEEESJ_SK_NS4_8TiledMMAINS4_8MMA_AtomIJNS4_4SM904GMMA26MMA_64x256x16_F32F16F16_SSILNSO_5MajorE0ELSQ_0ELNSO_7ScaleInE1ELSR_1EEEEEENS4_6LayoutINS5_IJNSA_ILi2EEESB_SB_EEENS5_IJSB_NSA_ILi0EEESX_EEEEENS5_IJNS4_10UnderscoreES10_S10_EEEEENS4_13SM90_TMA_LOADENS4_14ComposedLayoutINS4_7SwizzleILi2ELi4ELi3EEENS4_18smem_ptr_flag_bitsILi16EEENSU_INS5_IJNSA_ILi8EEESH_EEENS5_IJSH_SB_EEEEEEEvNS4_8identityES13_S1D_vS1E_EENS_8epilogue10collective6detail29Sm90TmaWarpSpecializedAdapterINS1H_15DefaultEpilogueISJ_SK_SK_NS1G_6thread17LinearCombinationISJ_Li1EffLNS1L_9ScaleType4KindE0ELNS_15FloatRoundStyleE2ESJ_EENS1_15EpilogueDefaultEEEEEvvEEEEvNT_6ParamsE,"a",@progbits
	.sectionflags	@""
	.align	4
.nv.constant0._ZN7cutlass13device_kernelINS_4gemm6kernel13GemmUniversalIN4cute5tupleIJiiiiEEENS1_10collective13CollectiveMmaINS1_34MainloopSm90TmaGmmaWarpSpecializedILi5ENS5_IJNS4_1CILi1EEESB_SB_EEENS1_35KernelTmaWarpSpecializedCooperativeEEENS5_IJNSA_ILi128EEENSA_ILi256EEENSA_ILi32EEEEEENS_6half_tENS5_IJlSB_lEEESJ_SK_NS4_8TiledMMAINS4_8MMA_AtomIJNS4_4SM904GMMA26MMA_64x256x16_F32F16F16_SSILNSO_5MajorE0ELSQ_0ELNSO_7ScaleInE1ELSR_1EEEEEENS4_6LayoutINS5_IJNSA_ILi2EEESB_SB_EEENS5_IJSB_NSA_ILi0EEESX_EEEEENS5_IJNS4_10UnderscoreES10_S10_EEEEENS4_13SM90_TMA_LOADENS4_14ComposedLayoutINS4_7SwizzleILi2ELi4ELi3EEENS4_18smem_ptr_flag_bitsILi16EEENSU_INS5_IJNSA_ILi8EEESH_EEENS5_IJSH_SB_EEEEEEEvNS4_8identityES13_S1D_vS1E_EENS_8epilogue10collective6detail29Sm90TmaWarpSpecializedAdapterINS1H_15DefaultEpilogueISJ_SK_SK_NS1G_6thread17LinearCombinationISJ_Li1EffLNS1L_9ScaleType4KindE0ELNS_15FloatRoundStyleE2ESJ_EENS1_15EpilogueDefaultEEEEEvvEEEEvNT_6ParamsE:
	.zero		1664


//--------------------- SYMBOLS --------------------------

	.type		.nv.reservedSmem.offset0,@object
	.size		.nv.reservedSmem.offset0,0x4
	.type		__assertfail,@function
